//
// Generated by NVIDIA NVVM Compiler
//
// Compiler Build ID: CL-36424714
// Cuda compilation tools, release 13.0, V13.0.88
// Based on NVVM 20.0.0
//

.version 9.0
.target sm_100
.address_size 64

	// .globl	_Z17cone_check_kernelPKfS0_Pfiif
// _ZZ17cone_check_kernelPKfS0_PfiifE12shared_cones has been demoted

.visible .entry _Z17cone_check_kernelPKfS0_Pfiif(
	.param .u64 .ptr .align 1 _Z17cone_check_kernelPKfS0_Pfiif_param_0,
	.param .u64 .ptr .align 1 _Z17cone_check_kernelPKfS0_Pfiif_param_1,
	.param .u64 .ptr .align 1 _Z17cone_check_kernelPKfS0_Pfiif_param_2,
	.param .u32 _Z17cone_check_kernelPKfS0_Pfiif_param_3,
	.param .u32 _Z17cone_check_kernelPKfS0_Pfiif_param_4,
	.param .f32 _Z17cone_check_kernelPKfS0_Pfiif_param_5
)
{
	.local .align 16 .b8 	__local_depot0[1280];
	.reg .b64 	%SP;
	.reg .b64 	%SPL;
	.reg .pred 	%p<53>;
	.reg .b32 	%r<162>;
	.reg .b32 	%f<676>;
	.reg .b64 	%rd<152>;
	// demoted variable
	.shared .align 4 .b8 _ZZ17cone_check_kernelPKfS0_PfiifE12shared_cones[2080];
	mov.u64 	%SPL, __local_depot0;
	ld.param.u64 	%rd91, [_Z17cone_check_kernelPKfS0_Pfiif_param_0];
	ld.param.u64 	%rd92, [_Z17cone_check_kernelPKfS0_Pfiif_param_1];
	ld.param.u32 	%r68, [_Z17cone_check_kernelPKfS0_Pfiif_param_3];
	add.u64 	%rd1, %SPL, 1024;
	mov.u32 	%r134, %tid.x;
	mov.u32 	%r2, %tid.y;
	mov.u32 	%r71, %ctaid.x;
	mov.u32 	%r3, %ctaid.y;
	shl.b32 	%r72, %r71, 5;
	add.s32 	%r4, %r72, %r134;
	shl.b32 	%r73, %r3, 3;
	add.s32 	%r5, %r73, %r2;
	setp.ge.s32 	%p1, %r5, %r68;
	setp.gt.u32 	%p2, %r134, 64;
	or.pred  	%p3, %p1, %p2;
	@%p3 bra 	$L__BB0_3;
	shl.b32 	%r74, %r134, 2;
	mad.lo.s32 	%r75, %r2, 260, %r74;
	mov.u32 	%r76, _ZZ17cone_check_kernelPKfS0_PfiifE12shared_cones;
	add.s32 	%r133, %r76, %r75;
	mad.lo.s32 	%r77, %r3, 520, %r134;
	mad.lo.s32 	%r78, %r2, 65, %r77;
	mul.wide.u32 	%rd95, %r78, 4;
	cvta.to.global.u64 	%rd96, %rd91;
	add.s64 	%rd112, %rd96, %rd95;
$L__BB0_2:
	ld.global.nc.f32 	%f61, [%rd112];
	st.shared.f32 	[%r133], %f61;
	add.s32 	%r9, %r134, 32;
	add.s32 	%r133, %r133, 128;
	add.s64 	%rd112, %rd112, 128;
	setp.lt.u32 	%p4, %r134, 33;
	mov.u32 	%r134, %r9;
	@%p4 bra 	$L__BB0_2;
$L__BB0_3:
	ld.param.u32 	%r131, [_Z17cone_check_kernelPKfS0_Pfiif_param_4];
	setp.ge.s32 	%p5, %r5, %r68;
	bar.sync 	0;
	setp.ge.s32 	%p6, %r4, %r131;
	or.pred  	%p7, %p5, %p6;
	@%p7 bra 	$L__BB0_68;
	mov.u32 	%r80, _ZZ17cone_check_kernelPKfS0_PfiifE12shared_cones;
	mad.lo.s32 	%r81, %r2, 260, %r80;
	add.s32 	%r135, %r81, 16;
	add.u64 	%rd98, %SPL, 0;
	add.s64 	%rd151, %rd98, 16;
	mov.b32 	%r136, 28;
	mov.u64 	%rd113, %rd151;
$L__BB0_5:
	.pragma "nounroll";
	ld.shared.f32 	%f62, [%r135+-16];
	ld.shared.f32 	%f63, [%r135+-12];
	ld.shared.f32 	%f64, [%r135+-8];
	ld.shared.f32 	%f65, [%r135+-4];
	st.local.v4.f32 	[%rd113+-16], {%f62, %f63, %f64, %f65};
	ld.shared.f32 	%f66, [%r135];
	ld.shared.f32 	%f67, [%r135+4];
	ld.shared.f32 	%f68, [%r135+8];
	ld.shared.f32 	%f69, [%r135+12];
	st.local.v4.f32 	[%rd113], {%f66, %f67, %f68, %f69};
	add.s32 	%r136, %r136, 32;
	add.s32 	%r135, %r135, 32;
	add.s64 	%rd113, %rd113, 32;
	setp.ne.s32 	%p8, %r136, 284;
	@%p8 bra 	$L__BB0_5;
	ld.shared.f32 	%f1, [%r81+256];
	shl.b32 	%r85, %r4, 6;
	mul.wide.u32 	%rd99, %r85, 4;
	cvta.to.global.u64 	%rd100, %rd92;
	add.s64 	%rd101, %rd99, %rd100;
	add.s64 	%rd115, %rd101, 16;
	add.u64 	%rd103, %SPL, 768;
	add.s64 	%rd141, %rd103, 16;
	mov.b32 	%r137, 0;
	mov.u64 	%rd114, %rd141;
$L__BB0_7:
	.pragma "nounroll";
	ld.global.nc.f32 	%f70, [%rd115+-16];
	ld.global.nc.f32 	%f71, [%rd115+-12];
	ld.global.nc.f32 	%f72, [%rd115+-8];
	ld.global.nc.f32 	%f73, [%rd115+-4];
	st.local.v4.f32 	[%rd114+-16], {%f70, %f71, %f72, %f73};
	ld.global.nc.f32 	%f74, [%rd115];
	ld.global.nc.f32 	%f75, [%rd115+4];
	ld.global.nc.f32 	%f76, [%rd115+8];
	ld.global.nc.f32 	%f77, [%rd115+12];
	st.local.v4.f32 	[%rd114], {%f74, %f75, %f76, %f77};
	add.s32 	%r137, %r137, 8;
	add.s64 	%rd115, %rd115, 32;
	add.s64 	%rd114, %rd114, 32;
	setp.ne.s32 	%p9, %r137, 64;
	@%p9 bra 	$L__BB0_7;
	mov.f32 	%f658, 0f00000000;
	mov.b32 	%r138, 0;
	mov.u64 	%rd116, %rd151;
$L__BB0_9:
	.pragma "nounroll";
	ld.local.v4.f32 	{%f79, %f80, %f81, %f82}, [%rd116+-16];
	fma.rn.f32 	%f83, %f79, %f79, %f658;
	fma.rn.f32 	%f84, %f80, %f80, %f83;
	fma.rn.f32 	%f85, %f81, %f81, %f84;
	fma.rn.f32 	%f86, %f82, %f82, %f85;
	ld.local.v4.f32 	{%f87, %f88, %f89, %f90}, [%rd116];
	fma.rn.f32 	%f91, %f87, %f87, %f86;
	fma.rn.f32 	%f92, %f88, %f88, %f91;
	fma.rn.f32 	%f93, %f89, %f89, %f92;
	fma.rn.f32 	%f658, %f90, %f90, %f93;
	add.s32 	%r138, %r138, 8;
	add.s64 	%rd116, %rd116, 32;
	setp.ne.s32 	%p10, %r138, 64;
	mov.f32 	%f675, 0f3F800000;
	@%p10 bra 	$L__BB0_9;
	setp.lt.f32 	%p11, %f658, 0f283424DC;
	@%p11 bra 	$L__BB0_67;
	mov.f32 	%f659, 0f00000000;
	mov.b32 	%r139, 0;
	mov.u64 	%rd117, %rd141;
	mov.u64 	%rd118, %rd151;
$L__BB0_12:
	.pragma "nounroll";
	ld.local.v4.f32 	{%f96, %f97, %f98, %f99}, [%rd117+-16];
	ld.local.v4.f32 	{%f100, %f101, %f102, %f103}, [%rd118+-16];
	sub.f32 	%f104, %f96, %f100;
	fma.rn.f32 	%f105, %f104, %f104, %f659;
	sub.f32 	%f106, %f97, %f101;
	fma.rn.f32 	%f107, %f106, %f106, %f105;
	sub.f32 	%f108, %f98, %f102;
	fma.rn.f32 	%f109, %f108, %f108, %f107;
	sub.f32 	%f110, %f99, %f103;
	fma.rn.f32 	%f111, %f110, %f110, %f109;
	ld.local.v4.f32 	{%f112, %f113, %f114, %f115}, [%rd117];
	ld.local.v4.f32 	{%f116, %f117, %f118, %f119}, [%rd118];
	sub.f32 	%f120, %f112, %f116;
	fma.rn.f32 	%f121, %f120, %f120, %f111;
	sub.f32 	%f122, %f113, %f117;
	fma.rn.f32 	%f123, %f122, %f122, %f121;
	sub.f32 	%f124, %f114, %f118;
	fma.rn.f32 	%f125, %f124, %f124, %f123;
	sub.f32 	%f126, %f115, %f119;
	fma.rn.f32 	%f659, %f126, %f126, %f125;
	add.s32 	%r139, %r139, 8;
	add.s64 	%rd118, %rd118, 32;
	add.s64 	%rd117, %rd117, 32;
	setp.ne.s32 	%p12, %r139, 64;
	@%p12 bra 	$L__BB0_12;
	setp.lt.f32 	%p13, %f659, 0f283424DC;
	@%p13 bra 	$L__BB0_67;
	ld.param.f32 	%f652, [_Z17cone_check_kernelPKfS0_Pfiif_param_5];
	abs.f32 	%f128, %f652;
	sqrt.rn.f32 	%f6, %f128;
	add.u64 	%rd105, %SPL, 512;
	add.s64 	%rd140, %rd105, 16;
	mov.b32 	%r140, 0;
	mov.u64 	%rd119, %rd151;
	mov.u64 	%rd120, %rd140;
$L__BB0_15:
	.pragma "nounroll";
	ld.local.v4.f32 	{%f129, %f130, %f131, %f132}, [%rd119+-16];
	neg.f32 	%f133, %f129;
	neg.f32 	%f134, %f130;
	neg.f32 	%f135, %f131;
	neg.f32 	%f136, %f132;
	st.local.v4.f32 	[%rd120+-16], {%f133, %f134, %f135, %f136};
	ld.local.v4.f32 	{%f137, %f138, %f139, %f140}, [%rd119];
	neg.f32 	%f141, %f137;
	neg.f32 	%f142, %f138;
	neg.f32 	%f143, %f139;
	neg.f32 	%f144, %f140;
	st.local.v4.f32 	[%rd120], {%f141, %f142, %f143, %f144};
	add.s32 	%r140, %r140, 8;
	add.s64 	%rd120, %rd120, 32;
	add.s64 	%rd119, %rd119, 32;
	setp.ne.s32 	%p14, %r140, 64;
	@%p14 bra 	$L__BB0_15;
	mov.f32 	%f660, 0f00000000;
	mov.b32 	%r141, 0;
	mov.u64 	%rd121, %rd140;
$L__BB0_17:
	.pragma "nounroll";
	ld.local.v4.f32 	{%f146, %f147, %f148, %f149}, [%rd121+-16];
	fma.rn.f32 	%f150, %f146, %f146, %f660;
	fma.rn.f32 	%f151, %f147, %f147, %f150;
	fma.rn.f32 	%f152, %f148, %f148, %f151;
	fma.rn.f32 	%f153, %f149, %f149, %f152;
	ld.local.v4.f32 	{%f154, %f155, %f156, %f157}, [%rd121];
	fma.rn.f32 	%f158, %f154, %f154, %f153;
	fma.rn.f32 	%f159, %f155, %f155, %f158;
	fma.rn.f32 	%f160, %f156, %f156, %f159;
	fma.rn.f32 	%f660, %f157, %f157, %f160;
	add.s32 	%r141, %r141, 8;
	add.s64 	%rd121, %rd121, 32;
	setp.ne.s32 	%p15, %r141, 64;
	@%p15 bra 	$L__BB0_17;
	mov.f32 	%f661, 0f00000000;
	mov.b32 	%r142, 0;
	mov.u64 	%rd122, %rd141;
$L__BB0_19:
	.pragma "nounroll";
	ld.local.v4.f32 	{%f162, %f163, %f164, %f165}, [%rd122+-16];
	fma.rn.f32 	%f166, %f162, %f162, %f661;
	fma.rn.f32 	%f167, %f163, %f163, %f166;
	fma.rn.f32 	%f168, %f164, %f164, %f167;
	fma.rn.f32 	%f169, %f165, %f165, %f168;
	ld.local.v4.f32 	{%f170, %f171, %f172, %f173}, [%rd122];
	fma.rn.f32 	%f174, %f170, %f170, %f169;
	fma.rn.f32 	%f175, %f171, %f171, %f174;
	fma.rn.f32 	%f176, %f172, %f172, %f175;
	fma.rn.f32 	%f661, %f173, %f173, %f176;
	add.s32 	%r142, %r142, 8;
	add.s64 	%rd122, %rd122, 32;
	setp.ne.s32 	%p16, %r142, 64;
	@%p16 bra 	$L__BB0_19;
	mov.f32 	%f662, 0f00000000;
	mov.b32 	%r143, 0;
	mov.u64 	%rd123, %rd140;
	mov.u64 	%rd124, %rd141;
$L__BB0_21:
	.pragma "nounroll";
	ld.local.v4.f32 	{%f178, %f179, %f180, %f181}, [%rd123+-16];
	ld.local.v4.f32 	{%f182, %f183, %f184, %f185}, [%rd124+-16];
	fma.rn.f32 	%f186, %f178, %f182, %f662;
	fma.rn.f32 	%f187, %f179, %f183, %f186;
	fma.rn.f32 	%f188, %f180, %f184, %f187;
	fma.rn.f32 	%f189, %f181, %f185, %f188;
	ld.local.v4.f32 	{%f190, %f191, %f192, %f193}, [%rd123];
	ld.local.v4.f32 	{%f194, %f195, %f196, %f197}, [%rd124];
	fma.rn.f32 	%f198, %f190, %f194, %f189;
	fma.rn.f32 	%f199, %f191, %f195, %f198;
	fma.rn.f32 	%f200, %f192, %f196, %f199;
	fma.rn.f32 	%f662, %f193, %f197, %f200;
	add.s32 	%r143, %r143, 8;
	add.s64 	%rd124, %rd124, 32;
	add.s64 	%rd123, %rd123, 32;
	setp.ne.s32 	%p17, %r143, 64;
	@%p17 bra 	$L__BB0_21;
	ld.param.f32 	%f653, [_Z17cone_check_kernelPKfS0_Pfiif_param_5];
	abs.f32 	%f201, %f653;
	add.f32 	%f202, %f201, %f201;
	fma.rn.f32 	%f203, %f202, %f662, 0f3F800000;
	fma.rn.f32 	%f13, %f201, %f661, %f203;
	mul.f32 	%f204, %f201, %f660;
	mov.f32 	%f205, 0f3F800000;
	sub.f32 	%f14, %f205, %f204;
	mul.f32 	%f206, %f201, %f201;
	mul.f32 	%f207, %f206, %f660;
	fma.rn.f32 	%f208, %f207, %f661, %f203;
	abs.f32 	%f209, %f208;
	max.f32 	%f210, %f209, 0f33D6BF95;
	setp.lt.f32 	%p18, %f208, 0f00000000;
	neg.f32 	%f211, %f210;
	selp.f32 	%f15, %f211, %f210, %p18;
	add.u64 	%rd107, %SPL, 256;
	add.s64 	%rd146, %rd107, 16;
	mov.b32 	%r144, 0;
	mov.u64 	%rd125, %rd140;
	mov.u64 	%rd126, %rd141;
	mov.u64 	%rd127, %rd146;
$L__BB0_23:
	.pragma "nounroll";
	ld.local.v4.f32 	{%f212, %f213, %f214, %f215}, [%rd125+-16];
	ld.local.v4.f32 	{%f216, %f217, %f218, %f219}, [%rd126+-16];
	mul.f32 	%f220, %f14, %f216;
	fma.rn.f32 	%f221, %f13, %f212, %f220;
	div.rn.f32 	%f222, %f221, %f15;
	mul.f32 	%f223, %f14, %f217;
	fma.rn.f32 	%f224, %f13, %f213, %f223;
	div.rn.f32 	%f225, %f224, %f15;
	mul.f32 	%f226, %f14, %f218;
	fma.rn.f32 	%f227, %f13, %f214, %f226;
	div.rn.f32 	%f228, %f227, %f15;
	mul.f32 	%f229, %f14, %f219;
	fma.rn.f32 	%f230, %f13, %f215, %f229;
	div.rn.f32 	%f231, %f230, %f15;
	st.local.v4.f32 	[%rd127+-16], {%f222, %f225, %f228, %f231};
	ld.local.v4.f32 	{%f232, %f233, %f234, %f235}, [%rd125];
	ld.local.v4.f32 	{%f236, %f237, %f238, %f239}, [%rd126];
	mul.f32 	%f240, %f14, %f236;
	fma.rn.f32 	%f241, %f13, %f232, %f240;
	div.rn.f32 	%f242, %f241, %f15;
	mul.f32 	%f243, %f14, %f237;
	fma.rn.f32 	%f244, %f13, %f233, %f243;
	div.rn.f32 	%f245, %f244, %f15;
	mul.f32 	%f246, %f14, %f238;
	fma.rn.f32 	%f247, %f13, %f234, %f246;
	div.rn.f32 	%f248, %f247, %f15;
	mul.f32 	%f249, %f14, %f239;
	fma.rn.f32 	%f250, %f13, %f235, %f249;
	div.rn.f32 	%f251, %f250, %f15;
	st.local.v4.f32 	[%rd127], {%f242, %f245, %f248, %f251};
	add.s32 	%r144, %r144, 8;
	add.s64 	%rd127, %rd127, 32;
	add.s64 	%rd126, %rd126, 32;
	add.s64 	%rd125, %rd125, 32;
	setp.ne.s32 	%p19, %r144, 64;
	@%p19 bra 	$L__BB0_23;
	mov.f32 	%f663, 0f00000000;
	mov.b32 	%r145, 0;
	mov.u64 	%rd128, %rd146;
$L__BB0_25:
	.pragma "nounroll";
	ld.local.v4.f32 	{%f253, %f254, %f255, %f256}, [%rd128+-16];
	fma.rn.f32 	%f257, %f253, %f253, %f663;
	fma.rn.f32 	%f258, %f254, %f254, %f257;
	fma.rn.f32 	%f259, %f255, %f255, %f258;
	fma.rn.f32 	%f260, %f256, %f256, %f259;
	ld.local.v4.f32 	{%f261, %f262, %f263, %f264}, [%rd128];
	fma.rn.f32 	%f265, %f261, %f261, %f260;
	fma.rn.f32 	%f266, %f262, %f262, %f265;
	fma.rn.f32 	%f267, %f263, %f263, %f266;
	fma.rn.f32 	%f663, %f264, %f264, %f267;
	add.s32 	%r145, %r145, 8;
	add.s64 	%rd128, %rd128, 32;
	setp.ne.s32 	%p20, %r145, 64;
	@%p20 bra 	$L__BB0_25;
	max.f32 	%f268, %f663, 0f00000000;
	sqrt.rn.f32 	%f18, %f268;
	setp.lt.f32 	%p21, %f18, 0f33D6BF95;
	@%p21 bra 	$L__BB0_33;
	mov.f32 	%f664, 0f00000000;
	mov.b32 	%r147, 0;
	mov.u64 	%rd130, %rd151;
$L__BB0_28:
	.pragma "nounroll";
	ld.local.v4.f32 	{%f270, %f271, %f272, %f273}, [%rd130+-16];
	fma.rn.f32 	%f274, %f270, %f270, %f664;
	fma.rn.f32 	%f275, %f271, %f271, %f274;
	fma.rn.f32 	%f276, %f272, %f272, %f275;
	fma.rn.f32 	%f277, %f273, %f273, %f276;
	ld.local.v4.f32 	{%f278, %f279, %f280, %f281}, [%rd130];
	fma.rn.f32 	%f282, %f278, %f278, %f277;
	fma.rn.f32 	%f283, %f279, %f279, %f282;
	fma.rn.f32 	%f284, %f280, %f280, %f283;
	fma.rn.f32 	%f664, %f281, %f281, %f284;
	add.s32 	%r147, %r147, 8;
	add.s64 	%rd130, %rd130, 32;
	setp.ne.s32 	%p22, %r147, 64;
	@%p22 bra 	$L__BB0_28;
	ld.param.f32 	%f654, [_Z17cone_check_kernelPKfS0_Pfiif_param_5];
	abs.f32 	%f285, %f654;
	mul.f32 	%f286, %f285, %f664;
	mov.f32 	%f287, 0f3F800000;
	sub.f32 	%f288, %f287, %f286;
	max.f32 	%f21, %f288, 0f33D6BF95;
	mul.f32 	%f289, %f6, %f18;
	min.f32 	%f22, %f289, 0f3F7FFFFE;
	abs.f32 	%f290, %f22;
	sub.f32 	%f291, %f287, %f290;
	rcp.approx.ftz.f32 	%f292, %f291;
	add.f32 	%f293, %f292, %f292;
	mul.f32 	%f294, %f290, %f293;
	setp.gt.f32 	%p23, %f290, 0f7E800000;
	selp.f32 	%f23, 0fC0000000, %f294, %p23;
	add.rz.f32 	%f295, %f23, %f287;
	mov.b32 	%r95, %f295;
	add.s32 	%r96, %r95, -1061158912;
	and.b32  	%r97, %r96, -8388608;
	mov.b32 	%r38, %f23;
	sub.s32 	%r98, %r38, %r97;
	mov.b32 	%f296, %r98;
	sub.s32 	%r99, 1082130432, %r97;
	mov.b32 	%f297, %r99;
	fma.rn.f32 	%f298, %f297, 0f3E800000, 0fBF800000;
	add.f32 	%f299, %f298, %f296;
	cvt.rn.f32.s32 	%f300, %r97;
	mul.f32 	%f301, %f300, 0f34000000;
	fma.rn.f32 	%f302, %f299, 0fBD39BF78, 0f3DD80012;
	fma.rn.f32 	%f303, %f302, %f299, 0fBE0778E0;
	fma.rn.f32 	%f304, %f303, %f299, 0f3E146475;
	fma.rn.f32 	%f305, %f304, %f299, 0fBE2A68DD;
	fma.rn.f32 	%f306, %f305, %f299, 0f3E4CAF9E;
	fma.rn.f32 	%f307, %f306, %f299, 0fBE800042;
	fma.rn.f32 	%f308, %f307, %f299, 0f3EAAAAE6;
	fma.rn.f32 	%f309, %f308, %f299, 0fBF000000;
	mul.f32 	%f310, %f299, %f309;
	fma.rn.f32 	%f311, %f310, %f299, %f299;
	fma.rn.f32 	%f665, %f301, 0f3F317218, %f311;
	setp.lt.u32 	%p24, %r38, 2139095040;
	@%p24 bra 	$L__BB0_31;
	setp.gt.s32 	%p25, %r38, -1082130432;
	fma.rn.f32 	%f312, %f23, 0f7F800000, 0f7F800000;
	selp.f32 	%f313, %f312, %f665, %p25;
	setp.eq.f32 	%p26, %f23, 0f00000000;
	selp.f32 	%f665, 0f80000000, %f313, %p26;
$L__BB0_31:
	mov.f32 	%f314, 0f3F000000;
	copysign.f32 	%f315, %f22, %f314;
	mul.f32 	%f316, %f315, %f665;
	mov.f32 	%f317, 0f40000000;
	div.rn.f32 	%f318, %f317, %f21;
	mul.f32 	%f319, %f6, %f318;
	div.rn.f32 	%f320, %f317, %f319;
	mul.f32 	%f321, %f320, %f316;
	div.rn.f32 	%f27, %f321, %f18;
	add.s64 	%rd132, %rd1, 16;
	mov.b32 	%r148, 0;
	mov.u64 	%rd131, %rd146;
$L__BB0_32:
	.pragma "nounroll";
	ld.local.v4.f32 	{%f322, %f323, %f324, %f325}, [%rd131+-16];
	mul.f32 	%f326, %f27, %f322;
	mul.f32 	%f327, %f27, %f323;
	mul.f32 	%f328, %f27, %f324;
	mul.f32 	%f329, %f27, %f325;
	st.local.v4.f32 	[%rd132+-16], {%f326, %f327, %f328, %f329};
	ld.local.v4.f32 	{%f330, %f331, %f332, %f333}, [%rd131];
	mul.f32 	%f334, %f27, %f330;
	mul.f32 	%f335, %f27, %f331;
	mul.f32 	%f336, %f27, %f332;
	mul.f32 	%f337, %f27, %f333;
	st.local.v4.f32 	[%rd132], {%f334, %f335, %f336, %f337};
	add.s32 	%r148, %r148, 8;
	add.s64 	%rd132, %rd132, 32;
	add.s64 	%rd131, %rd131, 32;
	setp.ne.s32 	%p27, %r148, 64;
	@%p27 bra 	$L__BB0_32;
	bra.uni 	$L__BB0_35;
$L__BB0_33:
	add.s64 	%rd129, %rd1, 16;
	mov.b32 	%r146, 0;
$L__BB0_34:
	.pragma "nounroll";
	mov.f32 	%f338, 0f00000000;
	st.local.v4.f32 	[%rd129+-16], {%f338, %f338, %f338, %f338};
	st.local.v4.f32 	[%rd129], {%f338, %f338, %f338, %f338};
	add.s32 	%r146, %r146, 8;
	add.s64 	%rd129, %rd129, 32;
	setp.eq.s32 	%p28, %r146, 64;
	@%p28 bra 	$L__BB0_35;
	bra.uni 	$L__BB0_34;
$L__BB0_35:
	mov.b32 	%r149, 0;
	mov.u64 	%rd133, %rd141;
$L__BB0_36:
	.pragma "nounroll";
	mov.f32 	%f339, 0f00000000;
	st.local.v4.f32 	[%rd133+-16], {%f339, %f339, %f339, %f339};
	st.local.v4.f32 	[%rd133], {%f339, %f339, %f339, %f339};
	add.s32 	%r149, %r149, 8;
	add.s64 	%rd133, %rd133, 32;
	setp.ne.s32 	%p29, %r149, 64;
	@%p29 bra 	$L__BB0_36;
	mov.b32 	%r150, 0;
	mov.u64 	%rd134, %rd151;
	mov.u64 	%rd135, %rd140;
$L__BB0_38:
	.pragma "nounroll";
	ld.local.v4.f32 	{%f340, %f341, %f342, %f343}, [%rd134+-16];
	neg.f32 	%f344, %f340;
	neg.f32 	%f345, %f341;
	neg.f32 	%f346, %f342;
	neg.f32 	%f347, %f343;
	st.local.v4.f32 	[%rd135+-16], {%f344, %f345, %f346, %f347};
	ld.local.v4.f32 	{%f348, %f349, %f350, %f351}, [%rd134];
	neg.f32 	%f352, %f348;
	neg.f32 	%f353, %f349;
	neg.f32 	%f354, %f350;
	neg.f32 	%f355, %f351;
	st.local.v4.f32 	[%rd135], {%f352, %f353, %f354, %f355};
	add.s32 	%r150, %r150, 8;
	add.s64 	%rd135, %rd135, 32;
	add.s64 	%rd134, %rd134, 32;
	setp.ne.s32 	%p30, %r150, 64;
	@%p30 bra 	$L__BB0_38;
	mov.f32 	%f666, 0f00000000;
	mov.b32 	%r151, 0;
	mov.u64 	%rd136, %rd140;
$L__BB0_40:
	.pragma "nounroll";
	ld.local.v4.f32 	{%f357, %f358, %f359, %f360}, [%rd136+-16];
	fma.rn.f32 	%f361, %f357, %f357, %f666;
	fma.rn.f32 	%f362, %f358, %f358, %f361;
	fma.rn.f32 	%f363, %f359, %f359, %f362;
	fma.rn.f32 	%f364, %f360, %f360, %f363;
	ld.local.v4.f32 	{%f365, %f366, %f367, %f368}, [%rd136];
	fma.rn.f32 	%f369, %f365, %f365, %f364;
	fma.rn.f32 	%f370, %f366, %f366, %f369;
	fma.rn.f32 	%f371, %f367, %f367, %f370;
	fma.rn.f32 	%f666, %f368, %f368, %f371;
	add.s32 	%r151, %r151, 8;
	add.s64 	%rd136, %rd136, 32;
	setp.ne.s32 	%p31, %r151, 64;
	@%p31 bra 	$L__BB0_40;
	mov.f32 	%f667, 0f00000000;
	mov.b32 	%r152, 0;
	mov.u64 	%rd137, %rd141;
$L__BB0_42:
	.pragma "nounroll";
	ld.local.v4.f32 	{%f373, %f374, %f375, %f376}, [%rd137+-16];
	fma.rn.f32 	%f377, %f373, %f373, %f667;
	fma.rn.f32 	%f378, %f374, %f374, %f377;
	fma.rn.f32 	%f379, %f375, %f375, %f378;
	fma.rn.f32 	%f380, %f376, %f376, %f379;
	ld.local.v4.f32 	{%f381, %f382, %f383, %f384}, [%rd137];
	fma.rn.f32 	%f385, %f381, %f381, %f380;
	fma.rn.f32 	%f386, %f382, %f382, %f385;
	fma.rn.f32 	%f387, %f383, %f383, %f386;
	fma.rn.f32 	%f667, %f384, %f384, %f387;
	add.s32 	%r152, %r152, 8;
	add.s64 	%rd137, %rd137, 32;
	setp.ne.s32 	%p32, %r152, 64;
	@%p32 bra 	$L__BB0_42;
	mov.f32 	%f668, 0f00000000;
	mov.b32 	%r153, 0;
	mov.u64 	%rd138, %rd140;
	mov.u64 	%rd139, %rd141;
$L__BB0_44:
	.pragma "nounroll";
	ld.local.v4.f32 	{%f389, %f390, %f391, %f392}, [%rd138+-16];
	ld.local.v4.f32 	{%f393, %f394, %f395, %f396}, [%rd139+-16];
	fma.rn.f32 	%f397, %f389, %f393, %f668;
	fma.rn.f32 	%f398, %f390, %f394, %f397;
	fma.rn.f32 	%f399, %f391, %f395, %f398;
	fma.rn.f32 	%f400, %f392, %f396, %f399;
	ld.local.v4.f32 	{%f401, %f402, %f403, %f404}, [%rd138];
	ld.local.v4.f32 	{%f405, %f406, %f407, %f408}, [%rd139];
	fma.rn.f32 	%f409, %f401, %f405, %f400;
	fma.rn.f32 	%f410, %f402, %f406, %f409;
	fma.rn.f32 	%f411, %f403, %f407, %f410;
	fma.rn.f32 	%f668, %f404, %f408, %f411;
	add.s32 	%r153, %r153, 8;
	add.s64 	%rd139, %rd139, 32;
	add.s64 	%rd138, %rd138, 32;
	setp.ne.s32 	%p33, %r153, 64;
	@%p33 bra 	$L__BB0_44;
	ld.param.f32 	%f655, [_Z17cone_check_kernelPKfS0_Pfiif_param_5];
	abs.f32 	%f412, %f655;
	add.f32 	%f413, %f412, %f412;
	fma.rn.f32 	%f414, %f413, %f668, 0f3F800000;
	fma.rn.f32 	%f34, %f412, %f667, %f414;
	mul.f32 	%f415, %f412, %f666;
	mov.f32 	%f416, 0f3F800000;
	sub.f32 	%f35, %f416, %f415;
	mul.f32 	%f417, %f412, %f412;
	mul.f32 	%f418, %f417, %f666;
	fma.rn.f32 	%f419, %f418, %f667, %f414;
	abs.f32 	%f420, %f419;
	max.f32 	%f421, %f420, 0f33D6BF95;
	setp.lt.f32 	%p34, %f419, 0f00000000;
	neg.f32 	%f422, %f421;
	selp.f32 	%f36, %f422, %f421, %p34;
	mov.b32 	%r154, 0;
	mov.u64 	%rd142, %rd146;
$L__BB0_46:
	.pragma "nounroll";
	ld.local.v4.f32 	{%f423, %f424, %f425, %f426}, [%rd140+-16];
	ld.local.v4.f32 	{%f427, %f428, %f429, %f430}, [%rd141+-16];
	mul.f32 	%f431, %f35, %f427;
	fma.rn.f32 	%f432, %f34, %f423, %f431;
	div.rn.f32 	%f433, %f432, %f36;
	mul.f32 	%f434, %f35, %f428;
	fma.rn.f32 	%f435, %f34, %f424, %f434;
	div.rn.f32 	%f436, %f435, %f36;
	mul.f32 	%f437, %f35, %f429;
	fma.rn.f32 	%f438, %f34, %f425, %f437;
	div.rn.f32 	%f439, %f438, %f36;
	mul.f32 	%f440, %f35, %f430;
	fma.rn.f32 	%f441, %f34, %f426, %f440;
	div.rn.f32 	%f442, %f441, %f36;
	st.local.v4.f32 	[%rd142+-16], {%f433, %f436, %f439, %f442};
	ld.local.v4.f32 	{%f443, %f444, %f445, %f446}, [%rd140];
	ld.local.v4.f32 	{%f447, %f448, %f449, %f450}, [%rd141];
	mul.f32 	%f451, %f35, %f447;
	fma.rn.f32 	%f452, %f34, %f443, %f451;
	div.rn.f32 	%f453, %f452, %f36;
	mul.f32 	%f454, %f35, %f448;
	fma.rn.f32 	%f455, %f34, %f444, %f454;
	div.rn.f32 	%f456, %f455, %f36;
	mul.f32 	%f457, %f35, %f449;
	fma.rn.f32 	%f458, %f34, %f445, %f457;
	div.rn.f32 	%f459, %f458, %f36;
	mul.f32 	%f460, %f35, %f450;
	fma.rn.f32 	%f461, %f34, %f446, %f460;
	div.rn.f32 	%f462, %f461, %f36;
	st.local.v4.f32 	[%rd142], {%f453, %f456, %f459, %f462};
	add.s32 	%r154, %r154, 8;
	add.s64 	%rd142, %rd142, 32;
	add.s64 	%rd141, %rd141, 32;
	add.s64 	%rd140, %rd140, 32;
	setp.ne.s32 	%p35, %r154, 64;
	@%p35 bra 	$L__BB0_46;
	mov.f32 	%f669, 0f00000000;
	mov.b32 	%r155, 0;
	mov.u64 	%rd143, %rd146;
$L__BB0_48:
	.pragma "nounroll";
	ld.local.v4.f32 	{%f464, %f465, %f466, %f467}, [%rd143+-16];
	fma.rn.f32 	%f468, %f464, %f464, %f669;
	fma.rn.f32 	%f469, %f465, %f465, %f468;
	fma.rn.f32 	%f470, %f466, %f466, %f469;
	fma.rn.f32 	%f471, %f467, %f467, %f470;
	ld.local.v4.f32 	{%f472, %f473, %f474, %f475}, [%rd143];
	fma.rn.f32 	%f476, %f472, %f472, %f471;
	fma.rn.f32 	%f477, %f473, %f473, %f476;
	fma.rn.f32 	%f478, %f474, %f474, %f477;
	fma.rn.f32 	%f669, %f475, %f475, %f478;
	add.s32 	%r155, %r155, 8;
	add.s64 	%rd143, %rd143, 32;
	setp.ne.s32 	%p36, %r155, 64;
	@%p36 bra 	$L__BB0_48;
	max.f32 	%f479, %f669, 0f00000000;
	sqrt.rn.f32 	%f39, %f479;
	setp.lt.f32 	%p37, %f39, 0f33D6BF95;
	@%p37 bra 	$L__BB0_56;
	mov.f32 	%f670, 0f00000000;
	mov.b32 	%r157, 0;
	mov.u64 	%rd145, %rd151;
$L__BB0_51:
	.pragma "nounroll";
	ld.local.v4.f32 	{%f481, %f482, %f483, %f484}, [%rd145+-16];
	fma.rn.f32 	%f485, %f481, %f481, %f670;
	fma.rn.f32 	%f486, %f482, %f482, %f485;
	fma.rn.f32 	%f487, %f483, %f483, %f486;
	fma.rn.f32 	%f488, %f484, %f484, %f487;
	ld.local.v4.f32 	{%f489, %f490, %f491, %f492}, [%rd145];
	fma.rn.f32 	%f493, %f489, %f489, %f488;
	fma.rn.f32 	%f494, %f490, %f490, %f493;
	fma.rn.f32 	%f495, %f491, %f491, %f494;
	fma.rn.f32 	%f670, %f492, %f492, %f495;
	add.s32 	%r157, %r157, 8;
	add.s64 	%rd145, %rd145, 32;
	setp.ne.s32 	%p38, %r157, 64;
	@%p38 bra 	$L__BB0_51;
	ld.param.f32 	%f656, [_Z17cone_check_kernelPKfS0_Pfiif_param_5];
	abs.f32 	%f496, %f656;
	mul.f32 	%f497, %f496, %f670;
	mov.f32 	%f498, 0f3F800000;
	sub.f32 	%f499, %f498, %f497;
	max.f32 	%f42, %f499, 0f33D6BF95;
	mul.f32 	%f500, %f6, %f39;
	min.f32 	%f43, %f500, 0f3F7FFFFE;
	abs.f32 	%f501, %f43;
	sub.f32 	%f502, %f498, %f501;
	rcp.approx.ftz.f32 	%f503, %f502;
	add.f32 	%f504, %f503, %f503;
	mul.f32 	%f505, %f501, %f504;
	setp.gt.f32 	%p39, %f501, 0f7E800000;
	selp.f32 	%f44, 0fC0000000, %f505, %p39;
	add.rz.f32 	%f506, %f44, %f498;
	mov.b32 	%r110, %f506;
	add.s32 	%r111, %r110, -1061158912;
	and.b32  	%r112, %r111, -8388608;
	mov.b32 	%r59, %f44;
	sub.s32 	%r113, %r59, %r112;
	mov.b32 	%f507, %r113;
	sub.s32 	%r114, 1082130432, %r112;
	mov.b32 	%f508, %r114;
	fma.rn.f32 	%f509, %f508, 0f3E800000, 0fBF800000;
	add.f32 	%f510, %f509, %f507;
	cvt.rn.f32.s32 	%f511, %r112;
	mul.f32 	%f512, %f511, 0f34000000;
	fma.rn.f32 	%f513, %f510, 0fBD39BF78, 0f3DD80012;
	fma.rn.f32 	%f514, %f513, %f510, 0fBE0778E0;
	fma.rn.f32 	%f515, %f514, %f510, 0f3E146475;
	fma.rn.f32 	%f516, %f515, %f510, 0fBE2A68DD;
	fma.rn.f32 	%f517, %f516, %f510, 0f3E4CAF9E;
	fma.rn.f32 	%f518, %f517, %f510, 0fBE800042;
	fma.rn.f32 	%f519, %f518, %f510, 0f3EAAAAE6;
	fma.rn.f32 	%f520, %f519, %f510, 0fBF000000;
	mul.f32 	%f521, %f510, %f520;
	fma.rn.f32 	%f522, %f521, %f510, %f510;
	fma.rn.f32 	%f671, %f512, 0f3F317218, %f522;
	setp.lt.u32 	%p40, %r59, 2139095040;
	@%p40 bra 	$L__BB0_54;
	setp.gt.s32 	%p41, %r59, -1082130432;
	fma.rn.f32 	%f523, %f44, 0f7F800000, 0f7F800000;
	selp.f32 	%f524, %f523, %f671, %p41;
	setp.eq.f32 	%p42, %f44, 0f00000000;
	selp.f32 	%f671, 0f80000000, %f524, %p42;
$L__BB0_54:
	mov.f32 	%f525, 0f3F000000;
	copysign.f32 	%f526, %f43, %f525;
	mul.f32 	%f527, %f526, %f671;
	mov.f32 	%f528, 0f40000000;
	div.rn.f32 	%f529, %f528, %f42;
	mul.f32 	%f530, %f6, %f529;
	div.rn.f32 	%f531, %f528, %f530;
	mul.f32 	%f532, %f531, %f527;
	div.rn.f32 	%f48, %f532, %f39;
	mov.b32 	%r158, 0;
	mov.u64 	%rd147, %rd151;
$L__BB0_55:
	.pragma "nounroll";
	ld.local.v4.f32 	{%f533, %f534, %f535, %f536}, [%rd146+-16];
	mul.f32 	%f537, %f48, %f533;
	mul.f32 	%f538, %f48, %f534;
	mul.f32 	%f539, %f48, %f535;
	mul.f32 	%f540, %f48, %f536;
	st.local.v4.f32 	[%rd147+-16], {%f537, %f538, %f539, %f540};
	ld.local.v4.f32 	{%f541, %f542, %f543, %f544}, [%rd146];
	mul.f32 	%f545, %f48, %f541;
	mul.f32 	%f546, %f48, %f542;
	mul.f32 	%f547, %f48, %f543;
	mul.f32 	%f548, %f48, %f544;
	st.local.v4.f32 	[%rd147], {%f545, %f546, %f547, %f548};
	add.s32 	%r158, %r158, 8;
	add.s64 	%rd147, %rd147, 32;
	add.s64 	%rd146, %rd146, 32;
	setp.ne.s32 	%p43, %r158, 64;
	@%p43 bra 	$L__BB0_55;
	bra.uni 	$L__BB0_58;
$L__BB0_56:
	mov.b32 	%r156, 0;
	mov.u64 	%rd144, %rd151;
$L__BB0_57:
	.pragma "nounroll";
	mov.f32 	%f549, 0f00000000;
	st.local.v4.f32 	[%rd144+-16], {%f549, %f549, %f549, %f549};
	st.local.v4.f32 	[%rd144], {%f549, %f549, %f549, %f549};
	add.s32 	%r156, %r156, 8;
	add.s64 	%rd144, %rd144, 32;
	setp.eq.s32 	%p44, %r156, 64;
	@%p44 bra 	$L__BB0_58;
	bra.uni 	$L__BB0_57;
$L__BB0_58:
	add.s64 	%rd150, %rd1, 16;
	mov.f32 	%f672, 0f00000000;
	mov.b32 	%r159, 0;
	mov.u64 	%rd148, %rd150;
$L__BB0_59:
	.pragma "nounroll";
	ld.local.v4.f32 	{%f551, %f552, %f553, %f554}, [%rd148+-16];
	fma.rn.f32 	%f555, %f551, %f551, %f672;
	fma.rn.f32 	%f556, %f552, %f552, %f555;
	fma.rn.f32 	%f557, %f553, %f553, %f556;
	fma.rn.f32 	%f558, %f554, %f554, %f557;
	ld.local.v4.f32 	{%f559, %f560, %f561, %f562}, [%rd148];
	fma.rn.f32 	%f563, %f559, %f559, %f558;
	fma.rn.f32 	%f564, %f560, %f560, %f563;
	fma.rn.f32 	%f565, %f561, %f561, %f564;
	fma.rn.f32 	%f672, %f562, %f562, %f565;
	add.s32 	%r159, %r159, 8;
	add.s64 	%rd148, %rd148, 32;
	setp.ne.s32 	%p45, %r159, 64;
	@%p45 bra 	$L__BB0_59;
	mov.f32 	%f673, 0f00000000;
	mov.b32 	%r160, 0;
	mov.u64 	%rd149, %rd151;
$L__BB0_61:
	.pragma "nounroll";
	ld.local.v4.f32 	{%f567, %f568, %f569, %f570}, [%rd149+-16];
	fma.rn.f32 	%f571, %f567, %f567, %f673;
	fma.rn.f32 	%f572, %f568, %f568, %f571;
	fma.rn.f32 	%f573, %f569, %f569, %f572;
	fma.rn.f32 	%f574, %f570, %f570, %f573;
	ld.local.v4.f32 	{%f575, %f576, %f577, %f578}, [%rd149];
	fma.rn.f32 	%f579, %f575, %f575, %f574;
	fma.rn.f32 	%f580, %f576, %f576, %f579;
	fma.rn.f32 	%f581, %f577, %f577, %f580;
	fma.rn.f32 	%f673, %f578, %f578, %f581;
	add.s32 	%r160, %r160, 8;
	add.s64 	%rd149, %rd149, 32;
	setp.ne.s32 	%p46, %r160, 64;
	@%p46 bra 	$L__BB0_61;
	max.f32 	%f583, %f672, 0f00000000;
	sqrt.rn.f32 	%f53, %f583;
	max.f32 	%f584, %f673, 0f00000000;
	sqrt.rn.f32 	%f585, %f584;
	min.f32 	%f586, %f53, %f585;
	setp.lt.f32 	%p47, %f586, 0f33D6BF95;
	@%p47 bra 	$L__BB0_67;
	mov.f32 	%f674, 0f00000000;
	mov.b32 	%r161, 0;
$L__BB0_64:
	.pragma "nounroll";
	ld.local.v4.f32 	{%f588, %f589, %f590, %f591}, [%rd150+-16];
	ld.local.v4.f32 	{%f592, %f593, %f594, %f595}, [%rd151+-16];
	fma.rn.f32 	%f596, %f588, %f592, %f674;
	fma.rn.f32 	%f597, %f589, %f593, %f596;
	fma.rn.f32 	%f598, %f590, %f594, %f597;
	fma.rn.f32 	%f599, %f591, %f595, %f598;
	ld.local.v4.f32 	{%f600, %f601, %f602, %f603}, [%rd150];
	ld.local.v4.f32 	{%f604, %f605, %f606, %f607}, [%rd151];
	fma.rn.f32 	%f608, %f600, %f604, %f599;
	fma.rn.f32 	%f609, %f601, %f605, %f608;
	fma.rn.f32 	%f610, %f602, %f606, %f609;
	fma.rn.f32 	%f674, %f603, %f607, %f610;
	add.s32 	%r161, %r161, 8;
	add.s64 	%rd151, %rd151, 32;
	add.s64 	%rd150, %rd150, 32;
	setp.ne.s32 	%p48, %r161, 64;
	@%p48 bra 	$L__BB0_64;
	mul.f32 	%f612, %f53, %f585;
	div.rn.f32 	%f613, %f674, %f612;
	min.f32 	%f614, %f613, 0f3F800000;
	max.f32 	%f615, %f614, 0fBF800000;
	abs.f32 	%f616, %f615;
	fma.rn.f32 	%f617, %f616, 0fBF000000, 0f3F000000;
	rsqrt.approx.ftz.f32 	%f618, %f617;
	mul.f32 	%f619, %f617, %f618;
	mul.f32 	%f620, %f618, 0fBF000000;
	fma.rn.f32 	%f621, %f619, %f620, 0f3F000000;
	fma.rn.f32 	%f622, %f619, %f621, %f619;
	setp.eq.f32 	%p49, %f616, 0f3F800000;
	selp.f32 	%f623, 0f00000000, %f622, %p49;
	setp.gt.f32 	%p50, %f616, 0f3F0F5C29;
	selp.f32 	%f624, %f623, %f616, %p50;
	copysign.f32 	%f625, %f615, %f624;
	mul.f32 	%f626, %f625, %f625;
	fma.rn.f32 	%f627, %f626, 0f3D10ECEF, 0f3C8B1ABB;
	fma.rn.f32 	%f628, %f627, %f626, 0f3CFC028C;
	fma.rn.f32 	%f629, %f628, %f626, 0f3D372139;
	fma.rn.f32 	%f630, %f629, %f626, 0f3D9993DB;
	fma.rn.f32 	%f631, %f630, %f626, 0f3E2AAAC6;
	mul.f32 	%f632, %f626, %f631;
	fma.rn.f32 	%f633, %f632, %f625, %f625;
	neg.f32 	%f634, %f633;
	selp.f32 	%f635, %f633, %f634, %p50;
	fma.rn.f32 	%f636, 0f3F6EE581, 0f3FD774EB, %f635;
	setp.gt.f32 	%p51, %f615, 0f3F0F5C29;
	selp.f32 	%f637, %f633, %f636, %p51;
	add.f32 	%f638, %f637, %f637;
	selp.f32 	%f57, %f638, %f637, %p50;
	setp.le.f32 	%p52, %f57, %f1;
	@%p52 bra 	$L__BB0_67;
	sub.f32 	%f639, %f57, %f1;
	mul.f32 	%f640, %f639, 0fC0000000;
	fma.rn.f32 	%f641, %f640, 0f3BBB989D, 0f3F000000;
	cvt.sat.f32.f32 	%f642, %f641;
	mov.f32 	%f643, 0f4B400001;
	mov.f32 	%f644, 0f437C0000;
	fma.rm.f32 	%f645, %f642, %f644, %f643;
	add.f32 	%f646, %f645, 0fCB40007F;
	neg.f32 	%f647, %f646;
	fma.rn.f32 	%f648, %f640, 0f3FB8AA3B, %f647;
	fma.rn.f32 	%f649, %f640, 0f32A57060, %f648;
	mov.b32 	%r120, %f645;
	shl.b32 	%r121, %r120, 23;
	mov.b32 	%f650, %r121;
	ex2.approx.ftz.f32 	%f651, %f649;
	mul.f32 	%f675, %f651, %f650;
$L__BB0_67:
	ld.param.u32 	%r132, [_Z17cone_check_kernelPKfS0_Pfiif_param_4];
	ld.param.u64 	%rd111, [_Z17cone_check_kernelPKfS0_Pfiif_param_2];
	mov.u32 	%r122, %ctaid.y;
	shl.b32 	%r123, %r122, 3;
	mov.u32 	%r124, %tid.y;
	add.s32 	%r125, %r123, %r124;
	mov.u32 	%r126, %ctaid.x;
	shl.b32 	%r127, %r126, 5;
	mov.u32 	%r128, %tid.x;
	add.s32 	%r129, %r127, %r128;
	mad.lo.s32 	%r130, %r132, %r125, %r129;
	cvta.to.global.u64 	%rd108, %rd111;
	mul.wide.u32 	%rd109, %r130, 4;
	add.s64 	%rd110, %rd108, %rd109;
	st.global.f32 	[%rd110], %f675;
$L__BB0_68:
	ret;

}


// ===== COMPILED SASS (sm_100) =====

	.target	sm_100

	.elftype	@"ET_EXEC"


//--------------------- .note.nv.tkinfo           --------------------------
	.section	.note.nv.tkinfo,"",@"SHT_NOTE"
	.sectionflags	@"SHF_NOTE_NV_TKINFO"
	.tkinfo
        /*0018*/ 	.word	0x00000002
        /*0030*/ 	.string	""
        /*0030*/ 	.string	"ptxas"
        /*0030*/ 	.string	"Cuda compilation tools, release 13.0, V13.0.88"
        /*0030*/ 	.string	"Build cuda_13.0.r13.0/compiler.36424714_0"
        /*0030*/ 	.string	"-arch sm_100 -m 64 "



//--------------------- .note.nv.cuinfo           --------------------------
	.section	.note.nv.cuinfo,"",@"SHT_NOTE"
	.sectionflags	@"SHF_NOTE_NV_CUINFO"
        /*0018*/ 	.short	0x0002
        /*001a*/ 	.short	0x0064
        /*001c*/ 	.short	0x0082
	.zero		2


//--------------------- .nv.info                  --------------------------
	.section	.nv.info,"",@"SHT_CUDA_INFO"
	.align	4


	//----- nvinfo : EIATTR_REGCOUNT
	.align		4
        /*0000*/ 	.byte	0x04, 0x2f
        /*0002*/ 	.short	(.L_1 - .L_0)
	.align		4
.L_0:
        /*0004*/ 	.word	index@(_Z17cone_check_kernelPKfS0_Pfiif)
        /*0008*/ 	.word	0x00000024


	//----- nvinfo : EIATTR_FRAME_SIZE
	.align		4
.L_1:
        /*000c*/ 	.byte	0x04, 0x11
        /*000e*/ 	.short	(.L_3 - .L_2)
	.align		4
.L_2:
        /*0010*/ 	.word	index@($__internal_1_$__cuda_sm3x_div_rn_noftz_f32_slowpath)
        /*0014*/ 	.word	0x00000500


	//----- nvinfo : EIATTR_FRAME_SIZE
	.align		4
.L_3:
        /*0018*/ 	.byte	0x04, 0x11
        /*001a*/ 	.short	(.L_5 - .L_4)
	.align		4
.L_4:
        /*001c*/ 	.word	index@($__internal_0_$__cuda_sm20_sqrt_rn_f32_slowpath)
        /*0020*/ 	.word	0x00000500


	//----- nvinfo : EIATTR_FRAME_SIZE
	.align		4
.L_5:
        /*0024*/ 	.byte	0x04, 0x11
        /*0026*/ 	.short	(.L_7 - .L_6)
	.align		4
.L_6:
        /*0028*/ 	.word	index@(_Z17cone_check_kernelPKfS0_Pfiif)
        /*002c*/ 	.word	0x00000500


	//----- nvinfo : EIATTR_MIN_STACK_SIZE
	.align		4
.L_7:
        /*0030*/ 	.byte	0x04, 0x12
        /*0032*/ 	.short	(.L_9 - .L_8)
	.align		4
.L_8:
        /*0034*/ 	.word	index@(_Z17cone_check_kernelPKfS0_Pfiif)
        /*0038*/ 	.word	0x00000500
.L_9:


//--------------------- .nv.compat                --------------------------
	.section	.nv.compat,"",@"SHT_CUDA_COMPAT_INFO"
	.align	4
        /*0000*/ 	.byte	0x02, 0x09, 0x00, 0x00, 0x02, 0x02, 0x01, 0x00, 0x02, 0x05, 0x05, 0x00, 0x03, 0x07, 0x01, 0x01
        /*0010*/ 	.byte	0x02, 0x03, 0x00, 0x00, 0x02, 0x06, 0x01, 0x00, 0x04, 0x0b, 0x08, 0x00, 0x01, 0x00, 0x00, 0x00
        /*0020*/ 	.byte	0x00, 0x00, 0x00, 0x00


//--------------------- .nv.info._Z17cone_check_kernelPKfS0_Pfiif --------------------------
	.section	.nv.info._Z17cone_check_kernelPKfS0_Pfiif,"",@"SHT_CUDA_INFO"
	.sectionflags	@""
	.align	4


	//----- nvinfo : EIATTR_CUDA_API_VERSION
	.align		4
        /*0000*/ 	.byte	0x04, 0x37
        /*0002*/ 	.short	(.L_11 - .L_10)
.L_10:
        /*0004*/ 	.word	0x00000082


	//----- nvinfo : EIATTR_KPARAM_INFO
	.align		4
.L_11:
        /*0008*/ 	.byte	0x04, 0x17
        /*000a*/ 	.short	(.L_13 - .L_12)
.L_12:
        /*000c*/ 	.word	0x00000000
        /*0010*/ 	.short	0x0005
        /*0012*/ 	.short	0x0020
        /*0014*/ 	.byte	0x00, 0xf0, 0x11, 0x00


	//----- nvinfo : EIATTR_KPARAM_INFO
	.align		4
.L_13:
        /*0018*/ 	.byte	0x04, 0x17
        /*001a*/ 	.short	(.L_15 - .L_14)
.L_14:
        /*001c*/ 	.word	0x00000000
        /*0020*/ 	.short	0x0004
        /*0022*/ 	.short	0x001c
        /*0024*/ 	.byte	0x00, 0xf0, 0x11, 0x00


	//----- nvinfo : EIATTR_KPARAM_INFO
	.align		4
.L_15:
        /*0028*/ 	.byte	0x04, 0x17
        /*002a*/ 	.short	(.L_17 - .L_16)
.L_16:
        /*002c*/ 	.word	0x00000000
        /*0030*/ 	.short	0x0003
        /*0032*/ 	.short	0x0018
        /*0034*/ 	.byte	0x00, 0xf0, 0x11, 0x00


	//----- nvinfo : EIATTR_KPARAM_INFO
	.align		4
.L_17:
        /*0038*/ 	.byte	0x04, 0x17
        /*003a*/ 	.short	(.L_19 - .L_18)
.L_18:
        /*003c*/ 	.word	0x00000000
        /*0040*/ 	.short	0x0002
        /*0042*/ 	.short	0x0010
        /*0044*/ 	.byte	0x00, 0xf5, 0x21, 0x00


	//----- nvinfo : EIATTR_KPARAM_INFO
	.align		4
.L_19:
        /*0048*/ 	.byte	0x04, 0x17
        /*004a*/ 	.short	(.L_21 - .L_20)
.L_20:
        /*004c*/ 	.word	0x00000000
        /*0050*/ 	.short	0x0001
        /*0052*/ 	.short	0x0008
        /*0054*/ 	.byte	0x00, 0xf5, 0x21, 0x00


	//----- nvinfo : EIATTR_KPARAM_INFO
	.align		4
.L_21:
        /*0058*/ 	.byte	0x04, 0x17
        /*005a*/ 	.short	(.L_23 - .L_22)
.L_22:
        /*005c*/ 	.word	0x00000000
        /*0060*/ 	.short	0x0000
        /*0062*/ 	.short	0x0000
        /*0064*/ 	.byte	0x00, 0xf5, 0x21, 0x00


	//----- nvinfo : EIATTR_SPARSE_MMA_MASK
	.align		4
.L_23:
        /*0068*/ 	.byte	0x03, 0x50
        /*006a*/ 	.short	0x0000


	//----- nvinfo : EIATTR_MAXREG_COUNT
	.align		4
        /*006c*/ 	.byte	0x03, 0x1b
        /*006e*/ 	.short	0x00ff


	//----- nvinfo : EIATTR_NUM_BARRIERS
	.align		4
        /*0070*/ 	.byte	0x02, 0x4c
        /*0072*/ 	.byte	0x01
	.zero		1


	//----- nvinfo : EIATTR_MERCURY_ISA_VERSION
	.align		4
        /*0074*/ 	.byte	0x03, 0x5f
        /*0076*/ 	.short	0x0101


	//----- nvinfo : EIATTR_VRC_CTA_INIT_COUNT
	.align		4
        /*0078*/ 	.byte	0x02, 0x4a
	.zero		1
	.zero		1


	//----- nvinfo : EIATTR_EXIT_INSTR_OFFSETS
	.align		4
        /*007c*/ 	.byte	0x04, 0x1c
        /*007e*/ 	.short	(.L_25 - .L_24)


	//   ....[0]....
.L_24:
        /*0080*/ 	.word	0x00000270


	//   ....[1]....
        /*0084*/ 	.word	0x000045b0


	//----- nvinfo : EIATTR_CRS_STACK_SIZE
	.align		4
.L_25:
        /*0088*/ 	.byte	0x04, 0x1e
        /*008a*/ 	.short	(.L_27 - .L_26)
.L_26:
        /*008c*/ 	.word	0x00000000


	//----- nvinfo : EIATTR_CBANK_PARAM_SIZE
	.align		4
.L_27:
        /*0090*/ 	.byte	0x03, 0x19
        /*0092*/ 	.short	0x0024


	//----- nvinfo : EIATTR_PARAM_CBANK
	.align		4
        /*0094*/ 	.byte	0x04, 0x0a
        /*0096*/ 	.short	(.L_29 - .L_28)
	.align		4
.L_28:
        /*0098*/ 	.word	index@(.nv.constant0._Z17cone_check_kernelPKfS0_Pfiif)
        /*009c*/ 	.short	0x0380
        /*009e*/ 	.short	0x0024


	//----- nvinfo : EIATTR_SW_WAR
	.align		4
.L_29:
        /*00a0*/ 	.byte	0x04, 0x36
        /*00a2*/ 	.short	(.L_31 - .L_30)
.L_30:
        /*00a4*/ 	.word	0x00000008
.L_31:


//--------------------- .nv.callgraph             --------------------------
	.section	.nv.callgraph,"",@"SHT_CUDA_CALLGRAPH"
	.align	4
	.sectionentsize	8
	.align		4
        /*0000*/ 	.word	0x00000000
	.align		4
        /*0004*/ 	.word	0xffffffff
	.align		4
        /*0008*/ 	.word	0x00000000
	.align		4
        /*000c*/ 	.word	0xfffffffe
	.align		4
        /*0010*/ 	.word	0x00000000
	.align		4
        /*0014*/ 	.word	0xfffffffd
	.align		4
        /*0018*/ 	.word	0x00000000
	.align		4
        /*001c*/ 	.word	0xfffffffc


//--------------------- .text._Z17cone_check_kernelPKfS0_Pfiif --------------------------
	.section	.text._Z17cone_check_kernelPKfS0_Pfiif,"ax",@progbits
	.align	128
        .global         _Z17cone_check_kernelPKfS0_Pfiif
        .type           _Z17cone_check_kernelPKfS0_Pfiif,@function
        .size           _Z17cone_check_kernelPKfS0_Pfiif,(.L_x_112 - _Z17cone_check_kernelPKfS0_Pfiif)
        .other          _Z17cone_check_kernelPKfS0_Pfiif,@"STO_CUDA_ENTRY STV_DEFAULT"
_Z17cone_check_kernelPKfS0_Pfiif:
.text._Z17cone_check_kernelPKfS0_Pfiif:
[----:B------:R-:W0:Y:S01]  /*0000*/  LDC R1, c[0x0][0x37c] ;  /* 0x0000df00ff017b82 */ /* 0x000e220000000800 */
[----:B------:R-:W1:Y:S01]  /*0010*/  S2R R6, SR_TID.X ;  /* 0x0000000000067919 */ /* 0x000e620000002100 */
[----:B------:R-:W2:Y:S01]  /*0020*/  LDCU UR8, c[0x0][0x398] ;  /* 0x00007300ff0877ac */ /* 0x000ea20008000800 */
[----:B------:R-:W-:Y:S01]  /*0030*/  BSSY.RECONVERGENT B0, `(.L_x_0) ;  /* 0x000001e000007945 */ /* 0x000fe20003800200 */
[----:B0-----:R-:W-:Y:S01]  /*0040*/  IADD3 R1, PT, PT, R1, -0x500, RZ ;  /* 0xfffffb0001017810 */ /* 0x001fe20007ffe0ff */
[----:B------:R-:W0:Y:S01]  /*0050*/  S2R R7, SR_TID.Y ;  /* 0x0000000000077919 */ /* 0x000e220000002200 */
[----:B------:R-:W3:Y:S01]  /*0060*/  LDCU.64 UR6, c[0x0][0x358] ;  /* 0x00006b00ff0677ac */ /* 0x000ee20008000a00 */
[----:B------:R-:W0:Y:S01]  /*0070*/  S2R R4, SR_CTAID.Y ;  /* 0x0000000000047919 */ /* 0x000e220000002600 */
[----:B------:R-:W4:Y:S01]  /*0080*/  S2R R9, SR_CTAID.X ;  /* 0x0000000000097919 */ /* 0x000f220000002500 */
[----:B-1----:R-:W-:Y:S02]  /*0090*/  ISETP.GT.U32.AND P0, PT, R6, 0x40, PT ;  /* 0x000000400600780c */ /* 0x002fe40003f04070 */
[----:B0-----:R-:W-:-:S04]  /*00a0*/  LEA R8, R4, R7, 0x3 ;  /* 0x0000000704087211 */ /* 0x001fc800078e18ff */
[----:B--2---:R-:W-:-:S13]  /*00b0*/  ISETP.GE.OR P0, PT, R8, UR8, P0 ;  /* 0x0000000808007c0c */ /* 0x004fda0008706670 */
[----:B---34-:R-:W-:Y:S05]  /*00c0*/  @P0 BRA `(.L_x_1) ;  /* 0x0000000000500947 */ /* 0x018fea0003800000 */
[----:B------:R-:W0:Y:S01]  /*00d0*/  S2UR UR5, SR_CgaCtaId ;  /* 0x00000000000579c3 */ /* 0x000e220000008800 */
[----:B------:R-:W-:Y:S01]  /*00e0*/  MOV R0, R6 ;  /* 0x0000000600007202 */ /* 0x000fe20000000f00 */
[----:B------:R-:W-:-:S04]  /*00f0*/  UMOV UR4, 0x400 ;  /* 0x0000040000047882 */ /* 0x000fc80000000000 */
[----:B------:R-:W-:Y:S02]  /*0100*/  IMAD R4, R4, 0x208, R0 ;  /* 0x0000020804047824 */ /* 0x000fe400078e0200 */
[----:B------:R-:W1:Y:S02]  /*0110*/  LDC.64 R2, c[0x0][0x380] ;  /* 0x0000e000ff027b82 */ /* 0x000e640000000a00 */
[C---:B------:R-:W-:Y:S02]  /*0120*/  IMAD R5, R7.reuse, 0x41, R4 ;  /* 0x0000004107057824 */ /* 0x040fe400078e0204 */
[----:B------:R-:W-:Y:S01]  /*0130*/  IMAD R4, R7, 0x41, R0 ;  /* 0x0000004107047824 */ /* 0x000fe200078e0200 */
[----:B0-----:R-:W-:-:S06]  /*0140*/  ULEA UR4, UR5, UR4, 0x18 ;  /* 0x0000000405047291 */ /* 0x001fcc000f8ec0ff */
[----:B------:R-:W-:Y:S01]  /*0150*/  LEA R4, R4, UR4, 0x2 ;  /* 0x0000000404047c11 */ /* 0x000fe2000f8e10ff */
[----:B-1----:R-:W-:-:S05]  /*0160*/  IMAD.WIDE.U32 R2, R5, 0x4, R2 ;  /* 0x0000000405027825 */ /* 0x002fca00078e0002 */
[----:B------:R-:W-:-:S07]  /*0170*/  MOV R5, R3 ;  /* 0x0000000300057202 */ /* 0x000fce0000000f00 */
.L_x_2:
[----:B------:R-:W-:-:S06]  /*0180*/  MOV R3, R5 ;  /* 0x0000000500037202 */ /* 0x000fcc0000000f00 */
[----:B------:R0:W2:Y:S01]  /*0190*/  LDG.E.CONSTANT R3, desc[UR6][R2.64] ;  /* 0x0000000602037981 */ /* 0x0000a2000c1e9900 */
[C---:B------:R-:W-:Y:S02]  /*01a0*/  ISETP.GE.U32.AND P0, PT, R0.reuse, 0x21, PT ;  /* 0x000000210000780c */ /* 0x040fe40003f06070 */
[----:B------:R-:W-:Y:S02]  /*01b0*/  IADD3 R0, PT, PT, R0, 0x20, RZ ;  /* 0x0000002000007810 */ /* 0x000fe40007ffe0ff */
[----:B0-----:R-:W-:-:S04]  /*01c0*/  IADD3 R2, P1, PT, R2, 0x80, RZ ;  /* 0x0000008002027810 */ /* 0x001fc80007f3e0ff */
[----:B------:R-:W-:Y:S01]  /*01d0*/  IADD3.X R5, PT, PT, RZ, R5, RZ, P1, !PT ;  /* 0x00000005ff057210 */ /* 0x000fe20000ffe4ff */
[----:B--2---:R0:W-:Y:S02]  /*01e0*/  STS [R4], R3 ;  /* 0x0000000304007388 */ /* 0x0041e40000000800 */
[----:B0-----:R-:W-:Y:S02]  /*01f0*/  IADD3 R4, PT, PT, R4, 0x80, RZ ;  /* 0x0000008004047810 */ /* 0x001fe40007ffe0ff */
[----:B------:R-:W-:Y:S05]  /*0200*/  @!P0 BRA `(.L_x_2) ;  /* 0xfffffffc00dc8947 */ /* 0x000fea000383ffff */
.L_x_1:
[----:B------:R-:W-:Y:S05]  /*0210*/  BSYNC.RECONVERGENT B0 ;  /* 0x0000000000007941 */ /* 0x000fea0003800200 */
.L_x_0:
[----:B------:R-:W0:Y:S01]  /*0220*/  LDCU UR4, c[0x0][0x39c] ;  /* 0x00007380ff0477ac */ /* 0x000e220008000800 */
[----:B------:R-:W-:Y:S01]  /*0230*/  LEA R4, R9, R6, 0x5 ;  /* 0x0000000609047211 */ /* 0x000fe200078e28ff */
[----:B------:R-:W-:Y:S03]  /*0240*/  BAR.SYNC.DEFER_BLOCKING 0x0 ;  /* 0x0000000000007b1d */ /* 0x000fe60000010000 */
[----:B0-----:R-:W-:-:S04]  /*0250*/  ISETP.GE.AND P0, PT, R4, UR4, PT ;  /* 0x0000000404007c0c */ /* 0x001fc8000bf06270 */
[----:B------:R-:W-:-:S13]  /*0260*/  ISETP.GE.OR P0, PT, R8, UR8, P0 ;  /* 0x0000000808007c0c */ /* 0x000fda0008706670 */
[----:B------:R-:W-:Y:S05]  /*0270*/  @P0 EXIT ;  /* 0x000000000000094d */ /* 0x000fea0003800000 */
[----:B------:R-:W0:Y:S01]  /*0280*/  S2R R3, SR_CgaCtaId ;  /* 0x0000000000037919 */ /* 0x000e220000008800 */
[----:B------:R-:W-:Y:S01]  /*0290*/  MOV R0, 0x400 ;  /* 0x0000040000007802 */ /* 0x000fe20000000f00 */
[----:B------:R-:W-:-:S03]  /*02a0*/  UMOV UR4, 0x1c ;  /* 0x0000001c00047882 */ /* 0x000fc60000000000 */
[----:B0-----:R-:W-:Y:S02]  /*02b0*/  LEA R6, R3, R0, 0x18 ;  /* 0x0000000003067211 */ /* 0x001fe400078ec0ff */
[----:B------:R-:W-:-:S03]  /*02c0*/  IADD3 R0, PT, PT, R1, 0x10, RZ ;  /* 0x0000001001007810 */ /* 0x000fc60007ffe0ff */
[----:B------:R-:W-:Y:S01]  /*02d0*/  IMAD R6, R7, 0x104, R6 ;  /* 0x0000010407067824 */ /* 0x000fe200078e0206 */
[----:B------:R-:W-:-:S04]  /*02e0*/  MOV R3, R0 ;  /* 0x0000000000037202 */ /* 0x000fc80000000f00 */
[----:B------:R-:W-:-:S07]  /*02f0*/  IADD3 R2, PT, PT, R6, 0x10, RZ ;  /* 0x0000001006027810 */ /* 0x000fce0007ffe0ff */
.L_x_3:
[----:B------:R-:W-:Y:S01]  /*0300*/  LDS R8, [R2+-0x10] ;  /* 0xfffff00002087984 */ /* 0x000fe20000000800 */
[----:B------:R-:W-:-:S03]  /*0310*/  UIADD3 UR4, UPT, UPT, UR4, 0x20, URZ ;  /* 0x0000002004047890 */ /* 0x000fc6000fffe0ff */
[----:B------:R-:W-:Y:S01]  /*0320*/  LDS R9, [R2+-0xc] ;  /* 0xfffff40002097984 */ /* 0x000fe20000000800 */
[----:B------:R-:W-:-:S03]  /*0330*/  UISETP.NE.AND UP0, UPT, UR4, 0x11c, UPT ;  /* 0x0000011c0400788c */ /* 0x000fc6000bf05270 */
[----:B------:R-:W-:Y:S04]  /*0340*/  LDS R10, [R2+-0x8] ;  /* 0xfffff800020a7984 */ /* 0x000fe80000000800 */
[----:B------:R-:W0:Y:S04]  /*0350*/  LDS R11, [R2+-0x4] ;  /* 0xfffffc00020b7984 */ /* 0x000e280000000800 */
[----:B------:R-:W-:Y:S04]  /*0360*/  LDS R12, [R2] ;  /* 0x00000000020c7984 */ /* 0x000fe80000000800 */
[----:B------:R-:W-:Y:S04]  /*0370*/  LDS R13, [R2+0x4] ;  /* 0x00000400020d7984 */ /* 0x000fe80000000800 */
[----:B------:R-:W-:Y:S04]  /*0380*/  LDS R14, [R2+0x8] ;  /* 0x00000800020e7984 */ /* 0x000fe80000000800 */
[----:B------:R1:W2:Y:S02]  /*0390*/  LDS R15, [R2+0xc] ;  /* 0x00000c00020f7984 */ /* 0x0002a40000000800 */
[----:B-1----:R-:W-:-:S02]  /*03a0*/  IADD3 R2, PT, PT, R2, 0x20, RZ ;  /* 0x0000002002027810 */ /* 0x002fc40007ffe0ff */
[----:B0-----:R-:W-:Y:S04]  /*03b0*/  STL.128 [R3+-0x10], R8 ;  /* 0xfffff00803007387 */ /* 0x001fe80000100c00 */
[----:B--2---:R0:W-:Y:S02]  /*03c0*/  STL.128 [R3], R12 ;  /* 0x0000000c03007387 */ /* 0x0041e40000100c00 */
[----:B0-----:R-:W-:Y:S01]  /*03d0*/  IADD3 R3, PT, PT, R3, 0x20, RZ ;  /* 0x0000002003037810 */ /* 0x001fe20007ffe0ff */
[----:B------:R-:W-:Y:S06]  /*03e0*/  BRA.U UP0, `(.L_x_3) ;  /* 0xfffffffd00c47547 */ /* 0x000fec000b83ffff */
[----:B------:R-:W0:Y:S01]  /*03f0*/  LDS R6, [R6+0x100] ;  /* 0x0001000006067984 */ /* 0x000e220000000800 */
[----:B------:R-:W1:Y:S01]  /*0400*/  LDC.64 R2, c[0x0][0x388] ;  /* 0x0000e200ff027b82 */ /* 0x000e620000000a00 */
[----:B------:R-:W-:Y:S01]  /*0410*/  SHF.L.U32 R5, R4, 0x6, RZ ;  /* 0x0000000604057819 */ /* 0x000fe200000006ff */
[----:B------:R-:W-:-:S04]  /*0420*/  UMOV UR4, URZ ;  /* 0x000000ff00047c82 */ /* 0x000fc80008000000 */
[----:B-1----:R-:W-:-:S03]  /*0430*/  IMAD.WIDE.U32 R2, R5, 0x4, R2 ;  /* 0x0000000405027825 */ /* 0x002fc600078e0002 */
[----:B------:R-:W-:Y:S02]  /*0440*/  IADD3 R16, P0, PT, R2, 0x10, RZ ;  /* 0x0000001002107810 */ /* 0x000fe40007f1e0ff */
[----:B------:R-:W-:Y:S02]  /*0450*/  IADD3 R2, PT, PT, R1, 0x310, RZ ;  /* 0x0000031001027810 */ /* 0x000fe40007ffe0ff */
[----:B------:R-:W-:Y:S02]  /*0460*/  IADD3.X R17, PT, PT, RZ, R3, RZ, P0, !PT ;  /* 0x00000003ff117210 */ /* 0x000fe400007fe4ff */
[----:B0-----:R-:W-:-:S07]  /*0470*/  MOV R7, R2 ;  /* 0x0000000200077202 */ /* 0x001fce0000000f00 */
.L_x_4:
[----:B------:R-:W-:Y:S02]  /*0480*/  MOV R4, R16 ;  /* 0x0000001000047202 */ /* 0x000fe40000000f00 */
[----:B------:R-:W-:-:S05]  /*0490*/  MOV R5, R17 ;  /* 0x0000001100057202 */ /* 0x000fca0000000f00 */
[----:B------:R-:W2:Y:S04]  /*04a0*/  LDG.E.CONSTANT R8, desc[UR6][R4.64+-0x10] ;  /* 0xfffff00604087981 */ /* 0x000ea8000c1e9900 */
[----:B------:R-:W2:Y:S04]  /*04b0*/  LDG.E.CONSTANT R9, desc[UR6][R4.64+-0xc] ;  /* 0xfffff40604097981 */ /* 0x000ea8000c1e9900 */
[----:B------:R-:W2:Y:S04]  /*04c0*/  LDG.E.CONSTANT R10, desc[UR6][R4.64+-0x8] ;  /* 0xfffff806040a7981 */ /* 0x000ea8000c1e9900 */
[----:B------:R-:W2:Y:S04]  /*04d0*/  LDG.E.CONSTANT R11, desc[UR6][R4.64+-0x4] ;  /* 0xfffffc06040b7981 */ /* 0x000ea8000c1e9900 */
[----:B------:R-:W3:Y:S04]  /*04e0*/  LDG.E.CONSTANT R12, desc[UR6][R4.64] ;  /* 0x00000006040c7981 */ /* 0x000ee8000c1e9900 */
[----:B------:R-:W3:Y:S04]  /*04f0*/  LDG.E.CONSTANT R13, desc[UR6][R4.64+0x4] ;  /* 0x00000406040d7981 */ /* 0x000ee8000c1e9900 */
[----:B------:R-:W3:Y:S04]  /*0500*/  LDG.E.CONSTANT R14, desc[UR6][R4.64+0x8] ;  /* 0x00000806040e7981 */ /* 0x000ee8000c1e9900 */
[----:B------:R-:W3:Y:S01]  /*0510*/  LDG.E.CONSTANT R15, desc[UR6][R4.64+0xc] ;  /* 0x00000c06040f7981 */ /* 0x000ee2000c1e9900 */
[----:B------:R-:W-:Y:S01]  /*0520*/  UIADD3 UR4, UPT, UPT, UR4, 0x8, URZ ;  /* 0x0000000804047890 */ /* 0x000fe2000fffe0ff */
[----:B------:R-:W-:-:S03]  /*0530*/  IADD3 R16, P0, PT, R4, 0x20, RZ ;  /* 0x0000002004107810 */ /* 0x000fc60007f1e0ff */
[----:B------:R-:W-:Y:S01]  /*0540*/  UISETP.NE.AND UP0, UPT, UR4, 0x40, UPT ;  /* 0x000000400400788c */ /* 0x000fe2000bf05270 */
[----:B------:R-:W-:Y:S01]  /*0550*/  IADD3.X R17, PT, PT, RZ, R5, RZ, P0, !PT ;  /* 0x00000005ff117210 */ /* 0x000fe200007fe4ff */
[----:B--2---:R-:W-:Y:S04]  /*0560*/  STL.128 [R7+-0x10], R8 ;  /* 0xfffff00807007387 */ /* 0x004fe80000100c00 */
[----:B---3--:R0:W-:Y:S02]  /*0570*/  STL.128 [R7], R12 ;  /* 0x0000000c07007387 */ /* 0x0081e40000100c00 */
[----:B0-----:R-:W-:Y:S01]  /*0580*/  IADD3 R7, PT, PT, R7, 0x20, RZ ;  /* 0x0000002007077810 */ /* 0x001fe20007ffe0ff */
[----:B------:R-:W-:Y:S06]  /*0590*/  BRA.U UP0, `(.L_x_4) ;  /* 0xfffffffd00b87547 */ /* 0x000fec000b83ffff */
[----:B------:R-:W-:Y:S01]  /*05a0*/  HFMA2 R3, -RZ, RZ, 0, 0 ;  /* 0x00000000ff037431 */ /* 0x000fe200000001ff */
[----:B------:R-:W-:Y:S01]  /*05b0*/  MOV R4, R0 ;  /* 0x0000000000047202 */ /* 0x000fe20000000f00 */
[----:B------:R-:W-:-:S06]  /*05c0*/  UMOV UR4, URZ ;  /* 0x000000ff00047c82 */ /* 0x000fcc0008000000 */
.L_x_5:
[----:B------:R-:W2:Y:S04]  /*05d0*/  LDL.128 R12, [R4+-0x10] ;  /* 0xfffff000040c7983 */ /* 0x000ea80000100c00 */
[----:B------:R0:W3:Y:S01]  /*05e0*/  LDL.128 R8, [R4] ;  /* 0x0000000004087983 */ /* 0x0000e20000100c00 */
[----:B------:R-:W-:-:S04]  /*05f0*/  UIADD3 UR4, UPT, UPT, UR4, 0x8, URZ ;  /* 0x0000000804047890 */ /* 0x000fc8000fffe0ff */
[----:B------:R-:W-:Y:S01]  /*0600*/  UISETP.NE.AND UP0, UPT, UR4, 0x40, UPT ;  /* 0x000000400400788c */ /* 0x000fe2000bf05270 */
[----:B0-----:R-:W-:Y:S01]  /*0610*/  IADD3 R4, PT, PT, R4, 0x20, RZ ;  /* 0x0000002004047810 */ /* 0x001fe20007ffe0ff */
[----:B--2---:R-:W-:-:S04]  /*0620*/  FFMA R12, R12, R12, R3 ;  /* 0x0000000c0c0c7223 */ /* 0x004fc80000000003 */
[----:B------:R-:W-:-:S04]  /*0630*/  FFMA R13, R13, R13, R12 ;  /* 0x0000000d0d0d7223 */ /* 0x000fc8000000000c */
[----:B------:R-:W-:-:S04]  /*0640*/  FFMA R14, R14, R14, R13 ;  /* 0x0000000e0e0e7223 */ /* 0x000fc8000000000d */
[----:B------:R-:W-:-:S04]  /*0650*/  FFMA R15, R15, R15, R14 ;  /* 0x0000000f0f0f7223 */ /* 0x000fc8000000000e */
[----:B---3--:R-:W-:-:S04]  /*0660*/  FFMA R8, R8, R8, R15 ;  /* 0x0000000808087223 */ /* 0x008fc8000000000f */
[----:B------:R-:W-:-:S04]  /*0670*/  FFMA R9, R9, R9, R8 ;  /* 0x0000000909097223 */ /* 0x000fc80000000008 */
[----:B------:R-:W-:-:S04]  /*0680*/  FFMA R10, R10, R10, R9 ;  /* 0x0000000a0a0a7223 */ /* 0x000fc80000000009 */
[----:B------:R-:W-:Y:S01]  /*0690*/  FFMA R3, R11, R11, R10 ;  /* 0x0000000b0b037223 */ /* 0x000fe2000000000a */
[----:B------:R-:W-:Y:S06]  /*06a0*/  BRA.U UP0, `(.L_x_5) ;  /* 0xfffffffd00c87547 */ /* 0x000fec000b83ffff */
[----:B------:R-:W-:Y:S01]  /*06b0*/  FSETP.GEU.AND P0, PT, R3, 9.9999998245167004418e-15, PT ;  /* 0x283424dc0300780b */ /* 0x000fe20003f0e000 */
[----:B------:R-:W-:Y:S01]  /*06c0*/  BSSY.RECONVERGENT B0, `(.L_x_6) ;  /* 0x00003e3000007945 */ /* 0x000fe20003800200 */
[----:B------:R-:W-:-:S11]  /*06d0*/  HFMA2 R3, -RZ, RZ, 1.875, 0 ;  /* 0x3f800000ff037431 */ /* 0x000fd600000001ff */
[----:B------:R-:W-:Y:S05]  /*06e0*/  @!P0 BRA `(.L_x_7) ;  /* 0x0000003c00808947 */ /* 0x000fea0003800000 */
[----:B------:R-:W-:Y:S01]  /*06f0*/  MOV R7, RZ ;  /* 0x000000ff00077202 */ /* 0x000fe20000000f00 */
[----:B------:R-:W-:Y:S01]  /*0700*/  UMOV UR4, URZ ;  /* 0x000000ff00047c82 */ /* 0x000fe20008000000 */
[----:B------:R-:W-:Y:S02]  /*0710*/  MOV R4, R2 ;  /* 0x0000000200047202 */ /* 0x000fe40000000f00 */
[----:B------:R-:W-:-:S07]  /*0720*/  MOV R5, R0 ;  /* 0x0000000000057202 */ /* 0x000fce0000000f00 */
.L_x_8:
[----:B------:R-:W2:Y:S04]  /*0730*/  LDL.128 R8, [R4+-0x10] ;  /* 0xfffff00004087983 */ /* 0x000ea80000100c00 */
[----:B------:R-:W2:Y:S04]  /*0740*/  LDL.128 R12, [R5+-0x10] ;  /* 0xfffff000050c7983 */ /* 0x000ea80000100c00 */
[----:B------:R0:W3:Y:S04]  /*0750*/  LDL.128 R16, [R4] ;  /* 0x0000000004107983 */ /* 0x0000e80000100c00 */
[----:B------:R1:W3:Y:S01]  /*0760*/  LDL.128 R20, [R5] ;  /* 0x0000000005147983 */ /* 0x0002e20000100c00 */
[----:B------:R-:W-:Y:S01]  /*0770*/  UIADD3 UR4, UPT, UPT, UR4, 0x8, URZ ;  /* 0x0000000804047890 */ /* 0x000fe2000fffe0ff */
[----:B0-----:R-:W-:-:S03]  /*0780*/  IADD3 R4, PT, PT, R4, 0x20, RZ ;  /* 0x0000002004047810 */ /* 0x001fc60007ffe0ff */
[----:B------:R-:W-:Y:S01]  /*0790*/  UISETP.NE.AND UP0, UPT, UR4, 0x40, UPT ;  /* 0x000000400400788c */ /* 0x000fe2000bf05270 */
[----:B-1----:R-:W-:Y:S01]  /*07a0*/  IADD3 R5, PT, PT, R5, 0x20, RZ ;  /* 0x0000002005057810 */ /* 0x002fe20007ffe0ff */
[----:B--2---:R-:W-:Y:S01]  /*07b0*/  FADD R8, R8, -R12 ;  /* 0x8000000c08087221 */ /* 0x004fe20000000000 */
[----:B------:R-:W-:Y:S01]  /*07c0*/  FADD R12, R9, -R13 ;  /* 0x8000000d090c7221 */ /* 0x000fe20000000000 */
[----:B------:R-:W-:Y:S02]  /*07d0*/  FADD R10, R10, -R14 ;  /* 0x8000000e0a0a7221 */ /* 0x000fe40000000000 */
[----:B------:R-:W-:Y:S01]  /*07e0*/  FFMA R7, R8, R8, R7 ;  /* 0x0000000808077223 */ /* 0x000fe20000000007 */
[----:B------:R-:W-:-:S03]  /*07f0*/  FADD R8, R11, -R15 ;  /* 0x8000000f0b087221 */ /* 0x000fc60000000000 */
[----:B------:R-:W-:Y:S01]  /*0800*/  FFMA R7, R12, R12, R7 ;  /* 0x0000000c0c077223 */ /* 0x000fe20000000007 */
[----:B---3--:R-:W-:Y:S01]  /*0810*/  FADD R16, R16, -R20 ;  /* 0x8000001410107221 */ /* 0x008fe20000000000 */
[----:B------:R-:W-:Y:S02]  /*0820*/  FADD R18, R18, -R22 ;  /* 0x8000001612127221 */ /* 0x000fe40000000000 */
[----:B------:R-:W-:-:S04]  /*0830*/  FFMA R7, R10, R10, R7 ;  /* 0x0000000a0a077223 */ /* 0x000fc80000000007 */
[----:B------:R-:W-:Y:S01]  /*0840*/  FFMA R7, R8, R8, R7 ;  /* 0x0000000808077223 */ /* 0x000fe20000000007 */
[----:B------:R-:W-:-:S03]  /*0850*/  FADD R8, R17, -R21 ;  /* 0x8000001511087221 */ /* 0x000fc60000000000 */
[----:B------:R-:W-:-:S04]  /*0860*/  FFMA R7, R16, R16, R7 ;  /* 0x0000001010077223 */ /* 0x000fc80000000007 */
[----:B------:R-:W-:Y:S01]  /*0870*/  FFMA R7, R8, R8, R7 ;  /* 0x0000000808077223 */ /* 0x000fe20000000007 */
[----:B------:R-:W-:-:S03]  /*0880*/  FADD R8, R19, -R23 ;  /* 0x8000001713087221 */ /* 0x000fc60000000000 */
[----:B------:R-:W-:-:S04]  /*0890*/  FFMA R7, R18, R18, R7 ;  /* 0x0000001212077223 */ /* 0x000fc80000000007 */
[----:B------:R-:W-:Y:S01]  /*08a0*/  FFMA R7, R8, R8, R7 ;  /* 0x0000000808077223 */ /* 0x000fe20000000007 */
[----:B------:R-:W-:Y:S06]  /*08b0*/  BRA.U UP0, `(.L_x_8) ;  /* 0xfffffffd009c7547 */ /* 0x000fec000b83ffff */
[----:B------:R-:W-:-:S13]  /*08c0*/  FSETP.GEU.AND P0, PT, R7, 9.9999998245167004418e-15, PT ;  /* 0x283424dc0700780b */ /* 0x000fda0003f0e000 */
[----:B------:R-:W-:Y:S05]  /*08d0*/  @!P0 BRA `(.L_x_7) ;  /* 0x0000003c00048947 */ /* 0x000fea0003800000 */
[----:B------:R-:W0:Y:S02]  /*08e0*/  LDCU UR4, c[0x0][0x3a0] ;  /* 0x00007400ff0477ac */ /* 0x000e240008000800 */
[----:B0-----:R-:W-:Y:S01]  /*08f0*/  FADD R8, -RZ, |UR4| ;  /* 0x40000004ff087e21 */ /* 0x001fe20008000100 */
[----:B------:R-:W0:Y:S04]  /*0900*/  MUFU.RSQ R4, |UR4| ;  /* 0x4000000400047d08 */ /* 0x000e280008001400 */
[----:B------:R-:W-:-:S04]  /*0910*/  IADD3 R5, PT, PT, R8, -0xd000000, RZ ;  /* 0xf300000008057810 */ /* 0x000fc80007ffe0ff */
[----:B------:R-:W-:-:S13]  /*0920*/  ISETP.GT.U32.AND P0, PT, R5, 0x727fffff, PT ;  /* 0x727fffff0500780c */ /* 0x000fda0003f04070 */
[----:B0-----:R-:W-:Y:S05]  /*0930*/  @!P0 BRA `(.L_x_9) ;  /* 0x0000000000188947 */ /* 0x001fea0003800000 */
[----:B------:R-:W-:Y:S01]  /*0940*/  BSSY.RECONVERGENT B1, `(.L_x_10) ;  /* 0x0000003000017945 */ /* 0x000fe20003800200 */
[----:B------:R-:W-:-:S07]  /*0950*/  MOV R14, 0x970 ;  /* 0x00000970000e7802 */ /* 0x000fce0000000f00 */
[----:B------:R-:W-:Y:S05]  /*0960*/  CALL.REL.NOINC `($__internal_0_$__cuda_sm20_sqrt_rn_f32_slowpath) ;  /* 0x0000003c00147944 */ /* 0x000fea0003c00000 */
[----:B------:R-:W-:Y:S05]  /*0970*/  BSYNC.RECONVERGENT B1 ;  /* 0x0000000000017941 */ /* 0x000fea0003800200 */
.L_x_10:
[----:B------:R-:W-:Y:S01]  /*0980*/  MOV R4, R17 ;  /* 0x0000001100047202 */ /* 0x000fe20000000f00 */
[----:B------:R-:W-:Y:S06]  /*0990*/  BRA `(.L_x_11) ;  /* 0x0000000000107947 */ /* 0x000fec0003800000 */
.L_x_9:
[C---:B------:R-:W-:Y:S01]  /*09a0*/  FMUL.FTZ R5, R4.reuse, |UR4| ;  /* 0x4000000404057c20 */ /* 0x040fe20008410000 */
[----:B------:R-:W-:-:S03]  /*09b0*/  FMUL.FTZ R7, R4, 0.5 ;  /* 0x3f00000004077820 */ /* 0x000fc60000410000 */
[----:B------:R-:W-:-:S04]  /*09c0*/  FFMA R4, -R5, R5, |UR4| ;  /* 0x4000000405047e23 */ /* 0x000fc80008000105 */
[----:B------:R-:W-:-:S07]  /*09d0*/  FFMA R4, R4, R7, R5 ;  /* 0x0000000704047223 */ /* 0x000fce0000000005 */
.L_x_11:
[----:B------:R-:W-:Y:S01]  /*09e0*/  IADD3 R5, PT, PT, R1, 0x210, RZ ;  /* 0x0000021001057810 */ /* 0x000fe20007ffe0ff */
[----:B------:R-:W-:Y:S01]  /*09f0*/  UMOV UR4, URZ ;  /* 0x000000ff00047c82 */ /* 0x000fe20008000000 */
[----:B------:R-:W-:Y:S02]  /*0a00*/  MOV R16, R0 ;  /* 0x0000000000107202 */ /* 0x000fe40000000f00 */
[----:B------:R-:W-:-:S07]  /*0a10*/  MOV R7, R5 ;  /* 0x0000000500077202 */ /* 0x000fce0000000f00 */
.L_x_12:
[----:B------:R-:W2:Y:S01]  /*0a20*/  LDL.128 R8, [R16+-0x10] ;  /* 0xfffff00010087983 */ /* 0x000ea20000100c00 */
[----:B------:R-:W-:Y:S01]  /*0a30*/  UIADD3 UR4, UPT, UPT, UR4, 0x8, URZ ;  /* 0x0000000804047890 */ /* 0x000fe2000fffe0ff */
[----:B--2---:R-:W-:Y:S01]  /*0a40*/  FADD R8, -R8, -RZ ;  /* 0x800000ff08087221 */ /* 0x004fe20000000100 */
[----:B------:R-:W-:Y:S01]  /*0a50*/  FADD R9, -R9, -RZ ;  /* 0x800000ff09097221 */ /* 0x000fe20000000100 */
[----:B------:R-:W-:Y:S01]  /*0a60*/  FADD R10, -R10, -RZ ;  /* 0x800000ff0a0a7221 */ /* 0x000fe20000000100 */
[----:B------:R-:W-:-:S05]  /*0a70*/  FADD R11, -R11, -RZ ;  /* 0x800000ff0b0b7221 */ /* 0x000fca0000000100 */
[----:B------:R-:W-:Y:S04]  /*0a80*/  STL.128 [R7+-0x10], R8 ;  /* 0xfffff00807007387 */ /* 0x000fe80000100c00 */
[----:B------:R0:W2:Y:S01]  /*0a90*/  LDL.128 R12, [R16] ;  /* 0x00000000100c7983 */ /* 0x0000a20000100c00 */
[----:B------:R-:W-:Y:S01]  /*0aa0*/  UISETP.NE.AND UP0, UPT, UR4, 0x40, UPT ;  /* 0x000000400400788c */ /* 0x000fe2000bf05270 */
[----:B0-----:R-:W-:Y:S01]  /*0ab0*/  IADD3 R16, PT, PT, R16, 0x20, RZ ;  /* 0x0000002010107810 */ /* 0x001fe20007ffe0ff */
[----:B--2---:R-:W-:Y:S01]  /*0ac0*/  FADD R12, -R12, -RZ ;  /* 0x800000ff0c0c7221 */ /* 0x004fe20000000100 */
[----:B------:R-:W-:Y:S01]  /*0ad0*/  FADD R13, -R13, -RZ ;  /* 0x800000ff0d0d7221 */ /* 0x000fe20000000100 */
[----:B------:R-:W-:Y:S01]  /*0ae0*/  FADD R14, -R14, -RZ ;  /* 0x800000ff0e0e7221 */ /* 0x000fe20000000100 */
[----:B------:R-:W-:-:S05]  /*0af0*/  FADD R15, -R15, -RZ ;  /* 0x800000ff0f0f7221 */ /* 0x000fca0000000100 */
[----:B------:R0:W-:Y:S02]  /*0b00*/  STL.128 [R7], R12 ;  /* 0x0000000c07007387 */ /* 0x0001e40000100c00 */
[----:B0-----:R-:W-:Y:S01]  /*0b10*/  IADD3 R7, PT, PT, R7, 0x20, RZ ;  /* 0x0000002007077810 */ /* 0x001fe20007ffe0ff */
[----:B------:R-:W-:Y:S06]  /*0b20*/  BRA.U UP0, `(.L_x_12) ;  /* 0xfffffffd00bc7547 */ /* 0x000fec000b83ffff */
[----:B------:R-:W-:Y:S01]  /*0b30*/  HFMA2 R7, -RZ, RZ, 0, 0 ;  /* 0x00000000ff077431 */ /* 0x000fe200000001ff */
[----:B------:R-:W-:Y:S01]  /*0b40*/  MOV R16, R5 ;  /* 0x0000000500107202 */ /* 0x000fe20000000f00 */
[----:B------:R-:W-:-:S06]  /*0b50*/  UMOV UR4, URZ ;  /* 0x000000ff00047c82 */ /* 0x000fcc0008000000 */
.L_x_13:
        /* <DEDUP_REMOVED lines=14> */
[----:B------:R-:W-:Y:S01]  /*0c40*/  HFMA2 R27, -RZ, RZ, 0, 0 ;  /* 0x00000000ff1b7431 */ /* 0x000fe200000001ff */
[----:B------:R-:W-:Y:S01]  /*0c50*/  MOV R16, R2 ;  /* 0x0000000200107202 */ /* 0x000fe20000000f00 */
[----:B------:R-:W-:-:S06]  /*0c60*/  UMOV UR4, URZ ;  /* 0x000000ff00047c82 */ /* 0x000fcc0008000000 */
.L_x_14:
        /* <DEDUP_REMOVED lines=16> */
[----:B------:R-:W-:Y:S01]  /*0d70*/  UMOV UR4, URZ ;  /* 0x000000ff00047c82 */ /* 0x000fe20008000000 */
[----:B------:R-:W-:-:S07]  /*0d80*/  MOV R24, R2 ;  /* 0x0000000200187202 */ /* 0x000fce0000000f00 */
.L_x_15:
        /* <DEDUP_REMOVED lines=17> */
[----:B------:R-:W0:Y:S01]  /*0ea0*/  LDC R12, c[0x0][0x3a0] ;  /* 0x0000e800ff0c7b82 */ /* 0x000e220000000800 */
[----:B------:R-:W-:Y:S01]  /*0eb0*/  HFMA2 R31, -RZ, RZ, 0, 0 ;  /* 0x00000000ff1f7431 */ /* 0x000fe200000001ff */
[----:B------:R-:W-:Y:S02]  /*0ec0*/  MOV R28, R5 ;  /* 0x00000005001c7202 */ /* 0x000fe40000000f00 */
[----:B------:R-:W-:Y:S01]  /*0ed0*/  MOV R29, R2 ;  /* 0x00000002001d7202 */ /* 0x000fe20000000f00 */
[C---:B0-----:R-:W-:Y:S01]  /*0ee0*/  FADD R8, |R12|.reuse, |R12| ;  /* 0x4000000c0c087221 */ /* 0x041fe20000000200 */
[-C--:B------:R-:W-:Y:S01]  /*0ef0*/  FMUL R10, R12, R12.reuse ;  /* 0x0000000c0c0a7220 */ /* 0x080fe20000400000 */
[----:B------:R-:W-:Y:S02]  /*0f00*/  FFMA R26, -R7, |R12|, 1 ;  /* 0x3f800000071a7423 */ /* 0x000fe4000000050c */
[----:B------:R-:W-:Y:S01]  /*0f10*/  FFMA R8, R25, R8, 1 ;  /* 0x3f80000019087423 */ /* 0x000fe20000000008 */
[----:B------:R-:W-:Y:S01]  /*0f20*/  FMUL R10, R7, R10 ;  /* 0x0000000a070a7220 */ /* 0x000fe20000400000 */
[----:B------:R-:W-:-:S03]  /*0f30*/  IADD3 R7, PT, PT, R1, 0x110, RZ ;  /* 0x0000011001077810 */ /* 0x000fc60007ffe0ff */
[C-C-:B------:R-:W-:Y:S01]  /*0f40*/  FFMA R10, R27.reuse, R10, R8.reuse ;  /* 0x0000000a1b0a7223 */ /* 0x140fe20000000008 */
[----:B------:R-:W-:Y:S01]  /*0f50*/  FFMA R27, R27, |R12|, R8 ;  /* 0x4000000c1b1b7223 */ /* 0x000fe20000000008 */
[----:B------:R-:W-:-:S03]  /*0f60*/  MOV R30, R7 ;  /* 0x00000007001e7202 */ /* 0x000fc60000000f00 */
[C---:B------:R-:W-:Y:S02]  /*0f70*/  FSETP.GEU.AND P0, PT, R10.reuse, RZ, PT ;  /* 0x000000ff0a00720b */ /* 0x040fe40003f0e000 */
[----:B------:R-:W-:-:S04]  /*0f80*/  FMNMX R10, |R10|, 1.0000000116860974231e-07, !PT ;  /* 0x33d6bf950a0a7809 */ /* 0x000fc80007800200 */
[----:B------:R-:W-:-:S07]  /*0f90*/  FSEL R32, -R10, R10, !P0 ;  /* 0x0000000a0a207208 */ /* 0x000fce0004000100 */
.L_x_32:
[----:B------:R-:W2:Y:S04]  /*0fa0*/  LDL.128 R8, [R29+-0x10] ;  /* 0xfffff0001d087983 */ /* 0x000ea80000100c00 */
[----:B------:R-:W3:Y:S01]  /*0fb0*/  LDL.128 R12, [R28+-0x10] ;  /* 0xfffff0001c0c7983 */ /* 0x000ee20000100c00 */
[----:B------:R-:W0:Y:S01]  /*0fc0*/  MUFU.RCP R17, R32 ;  /* 0x0000002000117308 */ /* 0x000e220000001000 */
[----:B------:R-:W-:Y:S01]  /*0fd0*/  BSSY.RECONVERGENT B3, `(.L_x_16) ;  /* 0x000000e000037945 */ /* 0x000fe20003800200 */
[----:B0-----:R-:W-:-:S04]  /*0fe0*/  FFMA R16, -R32, R17, 1 ;  /* 0x3f80000020107423 */ /* 0x001fc80000000111 */
[----:B------:R-:W-:Y:S01]  /*0ff0*/  FFMA R17, R17, R16, R17 ;  /* 0x0000001011117223 */ /* 0x000fe20000000011 */
[----:B--2---:R-:W-:-:S04]  /*1000*/  FMUL R8, R26, R8 ;  /* 0x000000081a087220 */ /* 0x004fc80000400000 */
[----:B---3--:R-:W-:-:S04]  /*1010*/  FFMA R24, R27, R12, R8 ;  /* 0x0000000c1b187223 */ /* 0x008fc80000000008 */
[----:B------:R-:W0:Y:S01]  /*1020*/  FCHK P0, R24, R32 ;  /* 0x0000002018007302 */ /* 0x000e220000000000 */
[----:B------:R-:W-:-:S04]  /*1030*/  FFMA R16, R24, R17, RZ ;  /* 0x0000001118107223 */ /* 0x000fc800000000ff */
[----:B------:R-:W-:-:S04]  /*1040*/  FFMA R8, -R32, R16, R24 ;  /* 0x0000001020087223 */ /* 0x000fc80000000118 */
[----:B------:R-:W-:Y:S01]  /*1050*/  FFMA R16, R17, R8, R16 ;  /* 0x0000000811107223 */ /* 0x000fe20000000010 */
[----:B0-----:R-:W-:Y:S06]  /*1060*/  @!P0 BRA `(.L_x_17) ;  /* 0x0000000000108947 */ /* 0x001fec0003800000 */
[----:B------:R-:W-:Y:S02]  /*1070*/  MOV R23, R32 ;  /* 0x0000002000177202 */ /* 0x000fe40000000f00 */
[----:B------:R-:W-:-:S07]  /*1080*/  MOV R22, 0x10a0 ;  /* 0x000010a000167802 */ /* 0x000fce0000000f00 */
[----:B------:R-:W-:Y:S05]  /*1090*/  CALL.REL.NOINC `($__internal_1_$__cuda_sm3x_div_rn_noftz_f32_slowpath) ;  /* 0x0000003400a47944 */ /* 0x000fea0003c00000 */
[----:B------:R-:W-:-:S07]  /*10a0*/  MOV R16, R19 ;  /* 0x0000001300107202 */ /* 0x000fce0000000f00 */
.L_x_17:
[----:B------:R-:W-:Y:S05]  /*10b0*/  BSYNC.RECONVERGENT B3 ;  /* 0x0000000000037941 */ /* 0x000fea0003800200 */
.L_x_16:
[----:B------:R-:W0:Y:S01]  /*10c0*/  MUFU.RCP R17, R32 ;  /* 0x0000002000117308 */ /* 0x000e220000001000 */
[----:B------:R-:W-:Y:S01]  /*10d0*/  FMUL R8, R26, R9 ;  /* 0x000000091a087220 */ /* 0x000fe20000400000 */
[----:B------:R-:W-:Y:S03]  /*10e0*/  BSSY.RECONVERGENT B3, `(.L_x_18) ;  /* 0x000000d000037945 */ /* 0x000fe60003800200 */
[----:B------:R-:W-:-:S04]  /*10f0*/  FFMA R24, R27, R13, R8 ;  /* 0x0000000d1b187223 */ /* 0x000fc80000000008 */
[----:B------:R-:W1:Y:S01]  /*1100*/  FCHK P0, R24, R32 ;  /* 0x0000002018007302 */ /* 0x000e620000000000 */
[----:B0-----:R-:W-:-:S04]  /*1110*/  FFMA R12, -R32, R17, 1 ;  /* 0x3f800000200c7423 */ /* 0x001fc80000000111 */
[----:B------:R-:W-:-:S04]  /*1120*/  FFMA R17, R17, R12, R17 ;  /* 0x0000000c11117223 */ /* 0x000fc80000000011 */
[----:B------:R-:W-:-:S04]  /*1130*/  FFMA R8, R17, R24, RZ ;  /* 0x0000001811087223 */ /* 0x000fc800000000ff */
[----:B------:R-:W-:-:S04]  /*1140*/  FFMA R9, -R32, R8, R24 ;  /* 0x0000000820097223 */ /* 0x000fc80000000118 */
[----:B------:R-:W-:Y:S01]  /*1150*/  FFMA R17, R17, R9, R8 ;  /* 0x0000000911117223 */ /* 0x000fe20000000008 */
[----:B-1----:R-:W-:Y:S06]  /*1160*/  @!P0 BRA `(.L_x_19) ;  /* 0x0000000000108947 */ /* 0x002fec0003800000 */
[----:B------:R-:W-:Y:S02]  /*1170*/  MOV R23, R32 ;  /* 0x0000002000177202 */ /* 0x000fe40000000f00 */
[----:B------:R-:W-:-:S07]  /*1180*/  MOV R22, 0x11a0 ;  /* 0x000011a000167802 */ /* 0x000fce0000000f00 */
[----:B------:R-:W-:Y:S05]  /*1190*/  CALL.REL.NOINC `($__internal_1_$__cuda_sm3x_div_rn_noftz_f32_slowpath) ;  /* 0x0000003400647944 */ /* 0x000fea0003c00000 */
[----:B------:R-:W-:-:S07]  /*11a0*/  MOV R17, R19 ;  /* 0x0000001300117202 */ /* 0x000fce0000000f00 */
.L_x_19:
[----:B------:R-:W-:Y:S05]  /*11b0*/  BSYNC.RECONVERGENT B3 ;  /* 0x0000000000037941 */ /* 0x000fea0003800200 */
.L_x_18:
        /* <DEDUP_REMOVED lines=15> */
.L_x_21:
[----:B------:R-:W-:Y:S05]  /*12b0*/  BSYNC.RECONVERGENT B3 ;  /* 0x0000000000037941 */ /* 0x000fea0003800200 */
.L_x_20:
        /* <DEDUP_REMOVED lines=14> */
.L_x_23:
[----:B------:R-:W-:Y:S05]  /*13a0*/  BSYNC.RECONVERGENT B3 ;  /* 0x0000000000037941 */ /* 0x000fea0003800200 */
.L_x_22:
[----:B------:R0:W-:Y:S04]  /*13b0*/  STL.128 [R30+-0x10], R16 ;  /* 0xfffff0101e007387 */ /* 0x0001e80000100c00 */
[----:B------:R-:W2:Y:S04]  /*13c0*/  LDL.128 R8, [R29] ;  /* 0x000000001d087983 */ /* 0x000ea80000100c00 */
[----:B------:R-:W3:Y:S01]  /*13d0*/  LDL.128 R12, [R28] ;  /* 0x000000001c0c7983 */ /* 0x000ee20000100c00 */
[----:B------:R-:W1:Y:S01]  /*13e0*/  MUFU.RCP R21, R32 ;  /* 0x0000002000157308 */ /* 0x000e620000001000 */
[----:B------:R-:W-:Y:S01]  /*13f0*/  BSSY.RECONVERGENT B3, `(.L_x_24) ;  /* 0x000000e000037945 */ /* 0x000fe20003800200 */
[----:B-1----:R-:W-:Y:S01]  /*1400*/  FFMA R20, -R32, R21, 1 ;  /* 0x3f80000020147423 */ /* 0x002fe20000000115 */
[----:B--2---:R-:W-:-:S04]  /*1410*/  FMUL R8, R26, R8 ;  /* 0x000000081a087220 */ /* 0x004fc80000400000 */
[----:B---3--:R-:W-:Y:S01]  /*1420*/  FFMA R24, R27, R12, R8 ;  /* 0x0000000c1b187223 */ /* 0x008fe20000000008 */
[----:B------:R-:W-:-:S03]  /*1430*/  FFMA R8, R21, R20, R21 ;  /* 0x0000001415087223 */ /* 0x000fc60000000015 */
[----:B------:R-:W1:Y:S01]  /*1440*/  FCHK P0, R24, R32 ;  /* 0x0000002018007302 */ /* 0x000e620000000000 */
[----:B------:R-:W-:-:S04]  /*1450*/  FFMA R21, R8, R24, RZ ;  /* 0x0000001808157223 */ /* 0x000fc800000000ff */
[----:B------:R-:W-:-:S04]  /*1460*/  FFMA R12, -R32, R21, R24 ;  /* 0x00000015200c7223 */ /* 0x000fc80000000118 */
[----:B------:R-:W-:Y:S01]  /*1470*/  FFMA R8, R8, R12, R21 ;  /* 0x0000000c08087223 */ /* 0x000fe20000000015 */
[----:B01----:R-:W-:Y:S06]  /*1480*/  @!P0 BRA `(.L_x_25) ;  /* 0x0000000000108947 */ /* 0x003fec0003800000 */
[----:B------:R-:W-:Y:S02]  /*1490*/  MOV R23, R32 ;  /* 0x0000002000177202 */ /* 0x000fe40000000f00 */
[----:B------:R-:W-:-:S07]  /*14a0*/  MOV R22, 0x14c0 ;  /* 0x000014c000167802 */ /* 0x000fce0000000f00 */
[----:B------:R-:W-:Y:S05]  /*14b0*/  CALL.REL.NOINC `($__internal_1_$__cuda_sm3x_div_rn_noftz_f32_slowpath) ;  /* 0x00000030009c7944 */ /* 0x000fea0003c00000 */
[----:B------:R-:W-:-:S07]  /*14c0*/  MOV R8, R19 ;  /* 0x0000001300087202 */ /* 0x000fce0000000f00 */
.L_x_25:
[----:B------:R-:W-:Y:S05]  /*14d0*/  BSYNC.RECONVERGENT B3 ;  /* 0x0000000000037941 */ /* 0x000fea0003800200 */
.L_x_24:
        /* <DEDUP_REMOVED lines=15> */
.L_x_27:
[----:B------:R-:W-:Y:S05]  /*15d0*/  BSYNC.RECONVERGENT B3 ;  /* 0x0000000000037941 */ /* 0x000fea0003800200 */
.L_x_26:
        /* <DEDUP_REMOVED lines=15> */
.L_x_29:
[----:B------:R-:W-:Y:S05]  /*16d0*/  BSYNC.RECONVERGENT B3 ;  /* 0x0000000000037941 */ /* 0x000fea0003800200 */
.L_x_28:
        /* <DEDUP_REMOVED lines=15> */
.L_x_31:
[----:B------:R-:W-:Y:S05]  /*17d0*/  BSYNC.RECONVERGENT B3 ;  /* 0x0000000000037941 */ /* 0x000fea0003800200 */
.L_x_30:
[----:B------:R-:W-:Y:S01]  /*17e0*/  IADD3 R31, PT, PT, R31, 0x8, RZ ;  /* 0x000000081f1f7810 */ /* 0x000fe20007ffe0ff */
[----:B------:R0:W-:Y:S01]  /*17f0*/  STL.128 [R30], R8 ;  /* 0x000000081e007387 */ /* 0x0001e20000100c00 */
[----:B------:R-:W-:Y:S02]  /*1800*/  IADD3 R29, PT, PT, R29, 0x20, RZ ;  /* 0x000000201d1d7810 */ /* 0x000fe40007ffe0ff */
[----:B------:R-:W-:Y:S02]  /*1810*/  ISETP.NE.AND P0, PT, R31, 0x40, PT ;  /* 0x000000401f00780c */ /* 0x000fe40003f05270 */
[----:B------:R-:W-:Y:S02]  /*1820*/  IADD3 R28, PT, PT, R28, 0x20, RZ ;  /* 0x000000201c1c7810 */ /* 0x000fe40007ffe0ff */
[----:B0-----:R-:W-:-:S09]  /*1830*/  IADD3 R30, PT, PT, R30, 0x20, RZ ;  /* 0x000000201e1e7810 */ /* 0x001fd20007ffe0ff */
[----:B------:R-:W-:Y:S05]  /*1840*/  @P0 BRA `(.L_x_32) ;  /* 0xfffffff400d40947 */ /* 0x000fea000383ffff */
[----:B------:R-:W-:Y:S01]  /*1850*/  HFMA2 R17, -RZ, RZ, 0, 0 ;  /* 0x00000000ff117431 */ /* 0x000fe200000001ff */
[----:B------:R-:W-:Y:S01]  /*1860*/  MOV R16, R7 ;  /* 0x0000000700107202 */ /* 0x000fe20000000f00 */
[----:B------:R-:W-:-:S06]  /*1870*/  UMOV UR4, URZ ;  /* 0x000000ff00047c82 */ /* 0x000fcc0008000000 */
.L_x_33:
        /* <DEDUP_REMOVED lines=14> */
[----:B------:R-:W-:Y:S01]  /*1960*/  FMNMX R8, RZ, R17, !PT ;  /* 0x00000011ff087209 */ /* 0x000fe20007800000 */
[----:B------:R-:W-:Y:S03]  /*1970*/  BSSY.RECONVERGENT B1, `(.L_x_34) ;  /* 0x000000c000017945 */ /* 0x000fe60003800200 */
[----:B------:R-:W-:Y:S01]  /*1980*/  IADD3 R10, PT, PT, R8, -0xd000000, RZ ;  /* 0xf3000000080a7810 */ /* 0x000fe20007ffe0ff */
[----:B------:R0:W1:Y:S03]  /*1990*/  MUFU.RSQ R9, R8 ;  /* 0x0000000800097308 */ /* 0x0000660000001400 */
[----:B------:R-:W-:-:S13]  /*19a0*/  ISETP.GT.U32.AND P0, PT, R10, 0x727fffff, PT ;  /* 0x727fffff0a00780c */ /* 0x000fda0003f04070 */
[----:B0-----:R-:W-:Y:S05]  /*19b0*/  @!P0 BRA `(.L_x_35) ;  /* 0x00000000000c8947 */ /* 0x001fea0003800000 */
[----:B------:R-:W-:-:S07]  /*19c0*/  MOV R14, 0x19e0 ;  /* 0x000019e0000e7802 */ /* 0x000fce0000000f00 */
[----:B-1----:R-:W-:Y:S05]  /*19d0*/  CALL.REL.NOINC `($__internal_0_$__cuda_sm20_sqrt_rn_f32_slowpath) ;  /* 0x0000002800f87944 */ /* 0x002fea0003c00000 */
[----:B------:R-:W-:Y:S05]  /*19e0*/  BRA `(.L_x_36) ;  /* 0x0000000000107947 */ /* 0x000fea0003800000 */
.L_x_35:
[----:B-1----:R-:W-:Y:S01]  /*19f0*/  FMUL.FTZ R17, R8, R9 ;  /* 0x0000000908117220 */ /* 0x002fe20000410000 */
[----:B------:R-:W-:-:S03]  /*1a00*/  FMUL.FTZ R9, R9, 0.5 ;  /* 0x3f00000009097820 */ /* 0x000fc60000410000 */
[----:B------:R-:W-:-:S04]  /*1a10*/  FFMA R8, -R17, R17, R8 ;  /* 0x0000001111087223 */ /* 0x000fc80000000108 */
[----:B------:R-:W-:-:S07]  /*1a20*/  FFMA R17, R8, R9, R17 ;  /* 0x0000000908117223 */ /* 0x000fce0000000011 */
.L_x_36:
[----:B------:R-:W-:Y:S05]  /*1a30*/  BSYNC.RECONVERGENT B1 ;  /* 0x0000000000017941 */ /* 0x000fea0003800200 */
.L_x_34:
[----:B------:R-:W-:Y:S01]  /*1a40*/  FSETP.GEU.AND P0, PT, R17, 1.0000000116860974231e-07, PT ;  /* 0x33d6bf951100780b */ /* 0x000fe20003f0e000 */
[----:B------:R-:W-:-:S12]  /*1a50*/  BSSY.RECONVERGENT B3, `(.L_x_37) ;  /* 0x0000087000037945 */ /* 0x000fd80003800200 */
[----:B------:R-:W-:Y:S05]  /*1a60*/  @!P0 BRA `(.L_x_38) ;  /* 0x0000000400f48947 */ /* 0x000fea0003800000 */
[----:B------:R-:W-:Y:S01]  /*1a70*/  HFMA2 R19, -RZ, RZ, 0, 0 ;  /* 0x00000000ff137431 */ /* 0x000fe200000001ff */
[----:B------:R-:W-:Y:S01]  /*1a80*/  MOV R16, R0 ;  /* 0x0000000000107202 */ /* 0x000fe20000000f00 */
[----:B------:R-:W-:-:S06]  /*1a90*/  UMOV UR4, URZ ;  /* 0x000000ff00047c82 */ /* 0x000fcc0008000000 */
.L_x_39:
        /* <DEDUP_REMOVED lines=14> */
[----:B------:R-:W-:Y:S01]  /*1b80*/  FMUL R9, R17, R4 ;  /* 0x0000000411097220 */ /* 0x000fe20000400000 */
[----:B------:R-:W-:Y:S01]  /*1b90*/  HFMA2 R13, -RZ, RZ, 1.875, 0 ;  /* 0x3f800000ff0d7431 */ /* 0x000fe200000001ff */
[----:B------:R-:W0:Y:S01]  /*1ba0*/  LDC R14, c[0x0][0x3a0] ;  /* 0x0000e800ff0e7b82 */ /* 0x000e220000000800 */
[----:B------:R-:W-:Y:S01]  /*1bb0*/  MOV R15, 0x3d39bf78 ;  /* 0x3d39bf78000f7802 */ /* 0x000fe20000000f00 */
[----:B------:R-:W-:Y:S01]  /*1bc0*/  UMOV UR4, 0x40000000 ;  /* 0x4000000000047882 */ /* 0x000fe20000000000 */
[----:B------:R-:W-:Y:S01]  /*1bd0*/  FMNMX R9, R9, 0.99999988079071044922, PT ;  /* 0x3f7ffffe09097809 */ /* 0x000fe20003800000 */
[----:B------:R-:W-:Y:S03]  /*1be0*/  BSSY.RECONVERGENT B4, `(.L_x_40) ;  /* 0x0000032000047945 */ /* 0x000fe60003800200 */
[C---:B------:R-:W-:Y:S01]  /*1bf0*/  FSETP.GT.AND P0, PT, |R9|.reuse, 8.50705917302346158658e+37, PT ;  /* 0x7e8000000900780b */ /* 0x040fe20003f04200 */
[----:B------:R-:W-:-:S06]  /*1c00*/  FADD R8, -|R9|, 1 ;  /* 0x3f80000009087421 */ /* 0x000fcc0000000300 */
[----:B------:R-:W1:Y:S01]  /*1c10*/  MUFU.RCP R8, R8 ;  /* 0x0000000800087308 */ /* 0x000e620000001000 */
[----:B0-----:R-:W-:Y:S01]  /*1c20*/  FFMA R19, -R19, |R14|, 1 ;  /* 0x3f80000013137423 */ /* 0x001fe2000000050e */
[----:B------:R-:W-:-:S04]  /*1c30*/  MOV R14, UR4 ;  /* 0x00000004000e7c02 */ /* 0x000fc80008000f00 */
[----:B------:R-:W-:Y:S01]  /*1c40*/  FMNMX R23, R19, 1.0000000116860974231e-07, !PT ;  /* 0x33d6bf9513177809 */ /* 0x000fe20007800000 */
[----:B-1----:R-:W-:-:S04]  /*1c50*/  FADD R10, R8, R8 ;  /* 0x00000008080a7221 */ /* 0x002fc80000000000 */
[----:B------:R-:W-:-:S05]  /*1c60*/  FMUL R10, |R9|, R10 ;  /* 0x0000000a090a7220 */ /* 0x000fca0000400200 */
[----:B------:R-:W-:-:S04]  /*1c70*/  FSEL R10, R10, -2, !P0 ;  /* 0xc00000000a0a7808 */ /* 0x000fc80004000000 */
[C---:B------:R-:W-:Y:S01]  /*1c80*/  ISETP.GE.U32.AND P0, PT, R10.reuse, 0x7f800000, PT ;  /* 0x7f8000000a00780c */ /* 0x040fe20003f06070 */
[----:B------:R-:W-:-:S03]  /*1c90*/  FADD.RZ R11, R10, 1 ;  /* 0x3f8000000a0b7421 */ /* 0x000fc6000000c000 */
[----:B------:R-:W-:Y:S02]  /*1ca0*/  ISETP.GT.AND P1, PT, R10, -0x40800000, P0 ;  /* 0xbf8000000a00780c */ /* 0x000fe40000724270 */
[----:B------:R-:W-:-:S04]  /*1cb0*/  IADD3 R11, PT, PT, R11, -0x3f400000, RZ ;  /* 0xc0c000000b0b7810 */ /* 0x000fc80007ffe0ff */
[----:B------:R-:W-:-:S03]  /*1cc0*/  LOP3.LUT R11, R11, 0xff800000, RZ, 0xc0, !PT ;  /* 0xff8000000b0b7812 */ /* 0x000fc600078ec0ff */
[C---:B------:R-:W-:Y:S02]  /*1cd0*/  @P0 FSETP.NEU.AND P2, PT, R10.reuse, RZ, PT ;  /* 0x000000ff0a00020b */ /* 0x040fe40003f4d000 */
[----:B------:R-:W-:Y:S02]  /*1ce0*/  IADD3 R12, PT, PT, -R11, 0x40800000, RZ ;  /* 0x408000000b0c7810 */ /* 0x000fe40007ffe1ff */
[-C--:B------:R-:W-:Y:S02]  /*1cf0*/  IADD3 R8, PT, PT, R10, -R11.reuse, RZ ;  /* 0x8000000b0a087210 */ /* 0x080fe40007ffe0ff */
[----:B------:R-:W-:Y:S01]  /*1d00*/  I2FP.F32.S32 R11, R11 ;  /* 0x0000000b000b7245 */ /* 0x000fe20000201400 */
[----:B------:R-:W-:Y:S02]  /*1d10*/  FFMA R13, R12, 0.25, -R13 ;  /* 0x3e8000000c0d7823 */ /* 0x000fe4000000080d */
[----:B------:R-:W0:Y:S02]  /*1d20*/  MUFU.RCP R12, R23 ;  /* 0x00000017000c7308 */ /* 0x000e240000001000 */
[----:B------:R-:W-:Y:S01]  /*1d30*/  FADD R8, R8, R13 ;  /* 0x0000000d08087221 */ /* 0x000fe20000000000 */
[----:B------:R-:W-:-:S03]  /*1d40*/  FMUL R11, R11, 1.1920928955078125e-07 ;  /* 0x340000000b0b7820 */ /* 0x000fc60000400000 */
[----:B------:R-:W-:Y:S01]  /*1d50*/  FFMA R13, R8, -R15, 0.10546888411045074463 ;  /* 0x3dd80012080d7423 */ /* 0x000fe2000000080f */
[----:B------:R-:W-:-:S03]  /*1d60*/  @P0 MOV R15, 0x7f800000 ;  /* 0x7f800000000f0802 */ /* 0x000fc60000000f00 */
[----:B------:R-:W-:-:S04]  /*1d70*/  FFMA R13, R8, R13, -0.13229703903198242188 ;  /* 0xbe0778e0080d7423 */ /* 0x000fc8000000000d */
[----:B------:R-:W-:-:S04]  /*1d80*/  FFMA R13, R8, R13, 0.14491446316242218018 ;  /* 0x3e146475080d7423 */ /* 0x000fc8000000000d */
[----:B------:R-:W-:-:S04]  /*1d90*/  FFMA R13, R8, R13, -0.16641564667224884033 ;  /* 0xbe2a68dd080d7423 */ /* 0x000fc8000000000d */
[----:B------:R-:W-:-:S04]  /*1da0*/  FFMA R13, R8, R13, 0.19988867640495300293 ;  /* 0x3e4caf9e080d7423 */ /* 0x000fc8000000000d */
[----:B------:R-:W-:-:S04]  /*1db0*/  FFMA R13, R8, R13, -0.25000196695327758789 ;  /* 0xbe800042080d7423 */ /* 0x000fc8000000000d */
[----:B------:R-:W-:-:S04]  /*1dc0*/  FFMA R13, R8, R13, 0.33333510160446166992 ;  /* 0x3eaaaae6080d7423 */ /* 0x000fc8000000000d */
[----:B------:R-:W-:-:S04]  /*1dd0*/  FFMA R13, R8, R13, -0.5 ;  /* 0xbf000000080d7423 */ /* 0x000fc8000000000d */
[----:B------:R-:W-:-:S04]  /*1de0*/  FMUL R13, R8, R13 ;  /* 0x0000000d080d7220 */ /* 0x000fc80000400000 */
[----:B------:R-:W-:Y:S01]  /*1df0*/  FFMA R8, R8, R13, R8 ;  /* 0x0000000d08087223 */ /* 0x000fe20000000008 */
[----:B0-----:R-:W-:-:S03]  /*1e00*/  FFMA R13, -R23, R12, 1 ;  /* 0x3f800000170d7423 */ /* 0x001fc6000000010c */
[----:B------:R-:W-:Y:S01]  /*1e10*/  FFMA R11, R11, 0.69314718246459960938, R8 ;  /* 0x3f3172180b0b7823 */ /* 0x000fe20000000008 */
[----:B------:R-:W-:Y:S01]  /*1e20*/  @P1 FFMA R11, R10, R15, +INF ;  /* 0x7f8000000a0b1423 */ /* 0x000fe2000000000f */
[----:B------:R-:W-:Y:S01]  /*1e30*/  FFMA R8, R12, R13, R12 ;  /* 0x0000000d0c087223 */ /* 0x000fe2000000000c */
[----:B------:R-:W0:Y:S01]  /*1e40*/  FCHK P1, R14, R23 ;  /* 0x000000170e007302 */ /* 0x000e220000020000 */
[----:B------:R-:W-:Y:S02]  /*1e50*/  HFMA2 R12, -RZ, RZ, 1.75, 0 ;  /* 0x3f000000ff0c7431 */ /* 0x000fe400000001ff */
[----:B------:R-:W-:Y:S01]  /*1e60*/  FFMA R13, R8, 2, RZ ;  /* 0x40000000080d7823 */ /* 0x000fe200000000ff */
[----:B------:R-:W-:Y:S02]  /*1e70*/  @P0 FSEL R11, R11, -RZ, P2 ;  /* 0x800000ff0b0b0208 */ /* 0x000fe40001000000 */
[----:B------:R-:W-:Y:S01]  /*1e80*/  LOP3.LUT R10, R12, 0x80000000, R9, 0xb8, !PT ;  /* 0x800000000c0a7812 */ /* 0x000fe200078eb809 */
[----:B------:R-:W-:-:S04]  /*1e90*/  FFMA R9, -R23, R13, 2 ;  /* 0x4000000017097423 */ /* 0x000fc8000000010d */
[----:B------:R-:W-:Y:S01]  /*1ea0*/  FFMA R19, R8, R9, R13 ;  /* 0x0000000908137223 */ /* 0x000fe2000000000d */
[----:B------:R-:W-:Y:S01]  /*1eb0*/  FMUL R8, R10, R11 ;  /* 0x0000000b0a087220 */ /* 0x000fe20000400000 */
[----:B0-----:R-:W-:Y:S06]  /*1ec0*/  @!P1 BRA `(.L_x_41) ;  /* 0x00000000000c9947 */ /* 0x001fec0003800000 */
[----:B------:R-:W-:Y:S02]  /*1ed0*/  MOV R24, 0x40000000 ;  /* 0x4000000000187802 */ /* 0x000fe40000000f00 */
[----:B------:R-:W-:-:S07]  /*1ee0*/  MOV R22, 0x1f00 ;  /* 0x00001f0000167802 */ /* 0x000fce0000000f00 */
[----:B------:R-:W-:Y:S05]  /*1ef0*/  CALL.REL.NOINC `($__internal_1_$__cuda_sm3x_div_rn_noftz_f32_slowpath) ;  /* 0x00000028000c7944 */ /* 0x000fea0003c00000 */
.L_x_41:
[----:B------:R-:W-:Y:S05]  /*1f00*/  BSYNC.RECONVERGENT B4 ;  /* 0x0000000000047941 */ /* 0x000fea0003800200 */
.L_x_40:
[----:B------:R-:W-:Y:S01]  /*1f10*/  FMUL R23, R19, R4 ;  /* 0x0000000413177220 */ /* 0x000fe20000400000 */
[----:B------:R-:W-:Y:S01]  /*1f20*/  UMOV UR4, 0x40000000 ;  /* 0x4000000000047882 */ /* 0x000fe20000000000 */
[----:B------:R-:W-:Y:S01]  /*1f30*/  BSSY.RECONVERGENT B4, `(.L_x_42) ;  /* 0x000000d000047945 */ /* 0x000fe20003800200 */
[----:B------:R-:W-:Y:S01]  /*1f40*/  MOV R12, UR4 ;  /* 0x00000004000c7c02 */ /* 0x000fe20008000f00 */
[----:B------:R-:W0:Y:S08]  /*1f50*/  MUFU.RCP R9, R23 ;  /* 0x0000001700097308 */ /* 0x000e300000001000 */
[----:B------:R-:W1:Y:S01]  /*1f60*/  FCHK P0, R12, R23 ;  /* 0x000000170c007302 */ /* 0x000e620000000000 */
[----:B0-----:R-:W-:-:S04]  /*1f70*/  FFMA R10, -R23, R9, 1 ;  /* 0x3f800000170a7423 */ /* 0x001fc80000000109 */
[----:B------:R-:W-:-:S04]  /*1f80*/  FFMA R9, R9, R10, R9 ;  /* 0x0000000a09097223 */ /* 0x000fc80000000009 */
[----:B------:R-:W-:-:S04]  /*1f90*/  FFMA R10, R9, 2, RZ ;  /* 0x40000000090a7823 */ /* 0x000fc800000000ff */
[----:B------:R-:W-:-:S04]  /*1fa0*/  FFMA R11, -R23, R10, 2 ;  /* 0x40000000170b7423 */ /* 0x000fc8000000010a */
[----:B------:R-:W-:Y:S01]  /*1fb0*/  FFMA R19, R9, R11, R10 ;  /* 0x0000000b09137223 */ /* 0x000fe2000000000a */
[----:B-1----:R-:W-:Y:S06]  /*1fc0*/  @!P0 BRA `(.L_x_43) ;  /* 0x00000000000c8947 */ /* 0x002fec0003800000 */
[----:B------:R-:W-:Y:S01]  /*1fd0*/  HFMA2 R24, -RZ, RZ, 2, 0 ;  /* 0x40000000ff187431 */ /* 0x000fe200000001ff */
[----:B------:R-:W-:-:S07]  /*1fe0*/  MOV R22, 0x2000 ;  /* 0x0000200000167802 */ /* 0x000fce0000000f00 */
[----:B------:R-:W-:Y:S05]  /*1ff0*/  CALL.REL.NOINC `($__internal_1_$__cuda_sm3x_div_rn_noftz_f32_slowpath) ;  /* 0x0000002400cc7944 */ /* 0x000fea0003c00000 */
.L_x_43:
[----:B------:R-:W-:Y:S05]  /*2000*/  BSYNC.RECONVERGENT B4 ;  /* 0x0000000000047941 */ /* 0x000fea0003800200 */
.L_x_42:
[----:B------:R-:W0:Y:S01]  /*2010*/  MUFU.RCP R10, R17 ;  /* 0x00000011000a7308 */ /* 0x000e220000001000 */
[----:B------:R-:W-:Y:S01]  /*2020*/  FMUL R24, R8, R19 ;  /* 0x0000001308187220 */ /* 0x000fe20000400000 */
[----:B------:R-:W-:Y:S06]  /*2030*/  BSSY.RECONVERGENT B4, `(.L_x_44) ;  /* 0x000000b000047945 */ /* 0x000fec0003800200 */
[----:B------:R-:W1:Y:S01]  /*2040*/  FCHK P0, R24, R17 ;  /* 0x0000001118007302 */ /* 0x000e620000000000 */
[----:B0-----:R-:W-:-:S04]  /*2050*/  FFMA R9, R10, -R17, 1 ;  /* 0x3f8000000a097423 */ /* 0x001fc80000000811 */
[----:B------:R-:W-:-:S04]  /*2060*/  FFMA R9, R10, R9, R10 ;  /* 0x000000090a097223 */ /* 0x000fc8000000000a */
[----:B------:R-:W-:-:S04]  /*2070*/  FFMA R8, R24, R9, RZ ;  /* 0x0000000918087223 */ /* 0x000fc800000000ff */
[----:B------:R-:W-:-:S04]  /*2080*/  FFMA R10, R8, -R17, R24 ;  /* 0x80000011080a7223 */ /* 0x000fc80000000018 */
[----:B------:R-:W-:Y:S01]  /*2090*/  FFMA R19, R9, R10, R8 ;  /* 0x0000000a09137223 */ /* 0x000fe20000000008 */
[----:B-1----:R-:W-:Y:S06]  /*20a0*/  @!P0 BRA `(.L_x_45) ;  /* 0x00000000000c8947 */ /* 0x002fec0003800000 */
[----:B------:R-:W-:Y:S02]  /*20b0*/  MOV R23, R17 ;  /* 0x0000001100177202 */ /* 0x000fe40000000f00 */
[----:B------:R-:W-:-:S07]  /*20c0*/  MOV R22, 0x20e0 ;  /* 0x000020e000167802 */ /* 0x000fce0000000f00 */
[----:B------:R-:W-:Y:S05]  /*20d0*/  CALL.REL.NOINC `($__internal_1_$__cuda_sm3x_div_rn_noftz_f32_slowpath) ;  /* 0x0000002400947944 */ /* 0x000fea0003c00000 */
.L_x_45:
[----:B------:R-:W-:Y:S05]  /*20e0*/  BSYNC.RECONVERGENT B4 ;  /* 0x0000000000047941 */ /* 0x000fea0003800200 */
.L_x_44:
[----:B------:R-:W-:Y:S01]  /*20f0*/  IADD3 R17, PT, PT, R1, 0x410, RZ ;  /* 0x0000041001117810 */ /* 0x000fe20007ffe0ff */
[----:B------:R-:W-:Y:S01]  /*2100*/  UMOV UR4, URZ ;  /* 0x000000ff00047c82 */ /* 0x000fe20008000000 */
[----:B------:R-:W-:-:S07]  /*2110*/  MOV R16, R7 ;  /* 0x0000000700107202 */ /* 0x000fce0000000f00 */
.L_x_46:
[----:B------:R-:W2:Y:S01]  /*2120*/  LDL.128 R8, [R16+-0x10] ;  /* 0xfffff00010087983 */ /* 0x000ea20000100c00 */
[----:B------:R-:W-:Y:S01]  /*2130*/  UIADD3 UR4, UPT, UPT, UR4, 0x8, URZ ;  /* 0x0000000804047890 */ /* 0x000fe2000fffe0ff */
[-C--:B--2---:R-:W-:Y:S01]  /*2140*/  FMUL R8, R8, R19.reuse ;  /* 0x0000001308087220 */ /* 0x084fe20000400000 */
[-C--:B------:R-:W-:Y:S01]  /*2150*/  FMUL R9, R9, R19.reuse ;  /* 0x0000001309097220 */ /* 0x080fe20000400000 */
[-C--:B------:R-:W-:Y:S01]  /*2160*/  FMUL R10, R10, R19.reuse ;  /* 0x000000130a0a7220 */ /* 0x080fe20000400000 */
[----:B------:R-:W-:-:S05]  /*2170*/  FMUL R11, R11, R19 ;  /* 0x000000130b0b7220 */ /* 0x000fca0000400000 */
[----:B------:R-:W-:Y:S04]  /*2180*/  STL.128 [R17+-0x10], R8 ;  /* 0xfffff00811007387 */ /* 0x000fe80000100c00 */
[----:B------:R0:W2:Y:S01]  /*2190*/  LDL.128 R12, [R16] ;  /* 0x00000000100c7983 */ /* 0x0000a20000100c00 */
[----:B------:R-:W-:Y:S01]  /*21a0*/  UISETP.NE.AND UP0, UPT, UR4, 0x40, UPT ;  /* 0x000000400400788c */ /* 0x000fe2000bf05270 */
[----:B0-----:R-:W-:Y:S01]  /*21b0*/  IADD3 R16, PT, PT, R16, 0x20, RZ ;  /* 0x0000002010107810 */ /* 0x001fe20007ffe0ff */
[-C--:B--2---:R-:W-:Y:S01]  /*21c0*/  FMUL R12, R12, R19.reuse ;  /* 0x000000130c0c7220 */ /* 0x084fe20000400000 */
[-C--:B------:R-:W-:Y:S01]  /*21d0*/  FMUL R13, R13, R19.reuse ;  /* 0x000000130d0d7220 */ /* 0x080fe20000400000 */
[-C--:B------:R-:W-:Y:S01]  /*21e0*/  FMUL R14, R14, R19.reuse ;  /* 0x000000130e0e7220 */ /* 0x080fe20000400000 */
[----:B------:R-:W-:-:S05]  /*21f0*/  FMUL R15, R15, R19 ;  /* 0x000000130f0f7220 */ /* 0x000fca0000400000 */
[----:B------:R0:W-:Y:S02]  /*2200*/  STL.128 [R17], R12 ;  /* 0x0000000c11007387 */ /* 0x0001e40000100c00 */
[----:B0-----:R-:W-:Y:S01]  /*2210*/  IADD3 R17, PT, PT, R17, 0x20, RZ ;  /* 0x0000002011117810 */ /* 0x001fe20007ffe0ff */
[----:B------:R-:W-:Y:S06]  /*2220*/  BRA.U UP0, `(.L_x_46) ;  /* 0xfffffffd00bc7547 */ /* 0x000fec000b83ffff */
[----:B------:R-:W-:Y:S05]  /*2230*/  BRA `(.L_x_47) ;  /* 0x0000000000207947 */ /* 0x000fea0003800000 */
.L_x_38:
[----:B------:R-:W-:Y:S01]  /*2240*/  IADD3 R8, PT, PT, R1, 0x410, RZ ;  /* 0x0000041001087810 */ /* 0x000fe20007ffe0ff */
[----:B------:R-:W-:-:S06]  /*2250*/  UMOV UR4, URZ ;  /* 0x000000ff00047c82 */ /* 0x000fcc0008000000 */
.L_x_48:
[----:B------:R-:W-:Y:S01]  /*2260*/  UIADD3 UR4, UPT, UPT, UR4, 0x8, URZ ;  /* 0x0000000804047890 */ /* 0x000fe2000fffe0ff */
[----:B------:R-:W-:Y:S03]  /*2270*/  STL.128 [R8+-0x10], RZ ;  /* 0xfffff0ff08007387 */ /* 0x000fe60000100c00 */
[----:B------:R-:W-:Y:S01]  /*2280*/  UISETP.NE.AND UP0, UPT, UR4, 0x40, UPT ;  /* 0x000000400400788c */ /* 0x000fe2000bf05270 */
[----:B------:R0:W-:Y:S02]  /*2290*/  STL.128 [R8], RZ ;  /* 0x000000ff08007387 */ /* 0x0001e40000100c00 */
[----:B0-----:R-:W-:-:S06]  /*22a0*/  IADD3 R8, PT, PT, R8, 0x20, RZ ;  /* 0x0000002008087810 */ /* 0x001fcc0007ffe0ff */
[----:B------:R-:W-:Y:S05]  /*22b0*/  BRA.U UP0, `(.L_x_48) ;  /* 0xfffffffd00e87547 */ /* 0x000fea000b83ffff */
.L_x_47:
[----:B------:R-:W-:Y:S05]  /*22c0*/  BSYNC.RECONVERGENT B3 ;  /* 0x0000000000037941 */ /* 0x000fea0003800200 */
.L_x_37:
[----:B------:R-:W-:Y:S01]  /*22d0*/  MOV R8, R2 ;  /* 0x0000000200087202 */ /* 0x000fe20000000f00 */
[----:B------:R-:W-:-:S06]  /*22e0*/  UMOV UR4, URZ ;  /* 0x000000ff00047c82 */ /* 0x000fcc0008000000 */
.L_x_49:
[----:B------:R-:W-:Y:S01]  /*22f0*/  UIADD3 UR4, UPT, UPT, UR4, 0x8, URZ ;  /* 0x0000000804047890 */ /* 0x000fe2000fffe0ff */
[----:B------:R-:W-:Y:S03]  /*2300*/  STL.128 [R8+-0x10], RZ ;  /* 0xfffff0ff08007387 */ /* 0x000fe60000100c00 */
[----:B------:R-:W-:Y:S01]  /*2310*/  UISETP.NE.AND UP0, UPT, UR4, 0x40, UPT ;  /* 0x000000400400788c */ /* 0x000fe2000bf05270 */
[----:B------:R0:W-:Y:S02]  /*2320*/  STL.128 [R8], RZ ;  /* 0x000000ff08007387 */ /* 0x0001e40000100c00 */
[----:B0-----:R-:W-:-:S06]  /*2330*/  IADD3 R8, PT, PT, R8, 0x20, RZ ;  /* 0x0000002008087810 */ /* 0x001fcc0007ffe0ff */
[----:B------:R-:W-:Y:S05]  /*2340*/  BRA.U UP0, `(.L_x_49) ;  /* 0xfffffffd00e87547 */ /* 0x000fea000b83ffff */
[----:B------:R-:W-:Y:S01]  /*2350*/  MOV R17, R0 ;  /* 0x0000000000117202 */ /* 0x000fe20000000f00 */
[----:B------:R-:W-:Y:S01]  /*2360*/  UMOV UR4, URZ ;  /* 0x000000ff00047c82 */ /* 0x000fe20008000000 */
[----:B------:R-:W-:-:S07]  /*2370*/  MOV R16, R5 ;  /* 0x0000000500107202 */ /* 0x000fce0000000f00 */
.L_x_50:
        /* <DEDUP_REMOVED lines=20> */
.L_x_51:
        /* <DEDUP_REMOVED lines=17> */
.L_x_52:
        /* <DEDUP_REMOVED lines=18> */
.L_x_53:
        /* <DEDUP_REMOVED lines=18> */
[----:B------:R-:W-:Y:S01]  /*2810*/  MOV R28, R7 ;  /* 0x00000007001c7202 */ /* 0x000fe20000000f00 */
[C---:B0-----:R-:W-:Y:S01]  /*2820*/  FADD R8, |R10|.reuse, |R10| ;  /* 0x4000000a0a087221 */ /* 0x041fe20000000200 */
[-C--:B------:R-:W-:Y:S01]  /*2830*/  FMUL R12, R10, R10.reuse ;  /* 0x0000000a0a0c7220 */ /* 0x080fe20000400000 */
[----:B------:R-:W-:Y:S02]  /*2840*/  FFMA R26, -R25, |R10|, 1 ;  /* 0x3f800000191a7423 */ /* 0x000fe4000000050a */
[----:B------:R-:W-:Y:S01]  /*2850*/  FFMA R8, R8, R29, 1 ;  /* 0x3f80000008087423 */ /* 0x000fe2000000001d */
[----:B------:R-:W-:Y:S01]  /*2860*/  FMUL R9, R12, R25 ;  /* 0x000000190c097220 */ /* 0x000fe20000400000 */
[----:B------:R-:W-:-:S03]  /*2870*/  HFMA2 R29, -RZ, RZ, 0, 0 ;  /* 0x00000000ff1d7431 */ /* 0x000fc600000001ff */
[C-C-:B------:R-:W-:Y:S01]  /*2880*/  FFMA R9, R27.reuse, R9, R8.reuse ;  /* 0x000000091b097223 */ /* 0x140fe20000000008 */
[----:B------:R-:W-:-:S04]  /*2890*/  FFMA R27, R27, |R10|, R8 ;  /* 0x4000000a1b1b7223 */ /* 0x000fc80000000008 */
[C---:B------:R-:W-:Y:S02]  /*28a0*/  FSETP.GEU.AND P0, PT, R9.reuse, RZ, PT ;  /* 0x000000ff0900720b */ /* 0x040fe40003f0e000 */
[----:B------:R-:W-:-:S04]  /*28b0*/  FMNMX R9, |R9|, 1.0000000116860974231e-07, !PT ;  /* 0x33d6bf9509097809 */ /* 0x000fc80007800200 */
[----:B------:R-:W-:-:S07]  /*28c0*/  FSEL R30, -R9, R9, !P0 ;  /* 0x00000009091e7208 */ /* 0x000fce0004000100 */
.L_x_70:
        /* <DEDUP_REMOVED lines=17> */
.L_x_55:
[----:B------:R-:W-:Y:S05]  /*29e0*/  BSYNC.RECONVERGENT B3 ;  /* 0x0000000000037941 */ /* 0x000fea0003800200 */
.L_x_54:
        /* <DEDUP_REMOVED lines=15> */
.L_x_57:
[----:B------:R-:W-:Y:S05]  /*2ae0*/  BSYNC.RECONVERGENT B3 ;  /* 0x0000000000037941 */ /* 0x000fea0003800200 */
.L_x_56:
        /* <DEDUP_REMOVED lines=15> */
.L_x_59:
[----:B------:R-:W-:Y:S05]  /*2be0*/  BSYNC.RECONVERGENT B3 ;  /* 0x0000000000037941 */ /* 0x000fea0003800200 */
.L_x_58:
        /* <DEDUP_REMOVED lines=14> */
.L_x_61:
[----:B------:R-:W-:Y:S05]  /*2cd0*/  BSYNC.RECONVERGENT B3 ;  /* 0x0000000000037941 */ /* 0x000fea0003800200 */
.L_x_60:
        /* <DEDUP_REMOVED lines=18> */
.L_x_63:
[----:B------:R-:W-:Y:S05]  /*2e00*/  BSYNC.RECONVERGENT B3 ;  /* 0x0000000000037941 */ /* 0x000fea0003800200 */
.L_x_62:
        /* <DEDUP_REMOVED lines=15> */
.L_x_65:
[----:B------:R-:W-:Y:S05]  /*2f00*/  BSYNC.RECONVERGENT B3 ;  /* 0x0000000000037941 */ /* 0x000fea0003800200 */
.L_x_64:
        /* <DEDUP_REMOVED lines=15> */
.L_x_67:
[----:B------:R-:W-:Y:S05]  /*3000*/  BSYNC.RECONVERGENT B3 ;  /* 0x0000000000037941 */ /* 0x000fea0003800200 */
.L_x_66:
        /* <DEDUP_REMOVED lines=15> */
.L_x_69:
[----:B------:R-:W-:Y:S05]  /*3100*/  BSYNC.RECONVERGENT B3 ;  /* 0x0000000000037941 */ /* 0x000fea0003800200 */
.L_x_68:
        /* <DEDUP_REMOVED lines=10> */
.L_x_71:
        /* <DEDUP_REMOVED lines=20> */
[----:B------:R-:W-:Y:S02]  /*32f0*/  MOV R8, R2 ;  /* 0x0000000200087202 */ /* 0x000fe40000000f00 */
[----:B------:R-:W-:-:S07]  /*3300*/  MOV R14, 0x3320 ;  /* 0x00003320000e7802 */ /* 0x000fce0000000f00 */
[----:B-1----:R-:W-:Y:S05]  /*3310*/  CALL.REL.NOINC `($__internal_0_$__cuda_sm20_sqrt_rn_f32_slowpath) ;  /* 0x0000001000a87944 */ /* 0x002fea0003c00000 */
[----:B------:R-:W-:Y:S01]  /*3320*/  MOV R5, R17 ;  /* 0x0000001100057202 */ /* 0x000fe20000000f00 */
[----:B------:R-:W-:Y:S06]  /*3330*/  BRA `(.L_x_74) ;  /* 0x0000000000107947 */ /* 0x000fec0003800000 */
.L_x_73:
[----:B-1----:R-:W-:Y:S01]  /*3340*/  FMUL.FTZ R5, R2, R9 ;  /* 0x0000000902057220 */ /* 0x002fe20000410000 */
[----:B------:R-:W-:-:S03]  /*3350*/  FMUL.FTZ R8, R9, 0.5 ;  /* 0x3f00000009087820 */ /* 0x000fc60000410000 */
[----:B------:R-:W-:-:S04]  /*3360*/  FFMA R2, -R5, R5, R2 ;  /* 0x0000000505027223 */ /* 0x000fc80000000102 */
[----:B------:R-:W-:-:S07]  /*3370*/  FFMA R5, R2, R8, R5 ;  /* 0x0000000802057223 */ /* 0x000fce0000000005 */
.L_x_74:
[----:B------:R-:W-:Y:S05]  /*3380*/  BSYNC.RECONVERGENT B1 ;  /* 0x0000000000017941 */ /* 0x000fea0003800200 */
.L_x_72:
[----:B------:R-:W-:Y:S01]  /*3390*/  FSETP.GEU.AND P0, PT, R5, 1.0000000116860974231e-07, PT ;  /* 0x33d6bf950500780b */ /* 0x000fe20003f0e000 */
[----:B------:R-:W-:-:S12]  /*33a0*/  BSSY.RECONVERGENT B3, `(.L_x_75) ;  /* 0x0000086000037945 */ /* 0x000fd80003800200 */
[----:B------:R-:W-:Y:S05]  /*33b0*/  @!P0 BRA `(.L_x_76) ;  /* 0x0000000400f08947 */ /* 0x000fea0003800000 */
[----:B------:R-:W-:Y:S01]  /*33c0*/  HFMA2 R17, -RZ, RZ, 0, 0 ;  /* 0x00000000ff117431 */ /* 0x000fe200000001ff */
[----:B------:R-:W-:Y:S01]  /*33d0*/  MOV R2, R0 ;  /* 0x0000000000027202 */ /* 0x000fe20000000f00 */
[----:B------:R-:W-:-:S06]  /*33e0*/  UMOV UR4, URZ ;  /* 0x000000ff00047c82 */ /* 0x000fcc0008000000 */
.L_x_77:
        /* <DEDUP_REMOVED lines=15> */
[----:B------:R-:W-:Y:S01]  /*34e0*/  HFMA2 R12, -RZ, RZ, 1.625, 0 ;  /* 0x3e800000ff0c7431 */ /* 0x000fe200000001ff */
        /* <DEDUP_REMOVED lines=8> */
[----:B0-----:R-:W-:-:S05]  /*3570*/  FFMA R17, -R17, |R14|, 1 ;  /* 0x3f80000011117423 */ /* 0x001fca000000050e */
        /* <DEDUP_REMOVED lines=9> */
[----:B------:R-:W-:Y:S02]  /*3610*/  @P0 MOV R14, 0x7f800000 ;  /* 0x7f800000000e0802 */ /* 0x000fe40000000f00 */
[----:B------:R-:W-:Y:S02]  /*3620*/  IADD3 R11, PT, PT, -R10, 0x40800000, RZ ;  /* 0x408000000a0b7810 */ /* 0x000fe40007ffe1ff */
[-C--:B------:R-:W-:Y:S02]  /*3630*/  IADD3 R2, PT, PT, R9, -R10.reuse, RZ ;  /* 0x8000000a09027210 */ /* 0x080fe40007ffe0ff */
[----:B------:R-:W-:Y:S01]  /*3640*/  I2FP.F32.S32 R10, R10 ;  /* 0x0000000a000a7245 */ /* 0x000fe20000201400 */
[----:B------:R-:W-:Y:S01]  /*3650*/  FFMA R11, R11, R12, -1 ;  /* 0xbf8000000b0b7423 */ /* 0x000fe2000000000c */
[----:B------:R-:W-:Y:S01]  /*3660*/  @P0 FSETP.NEU.AND P2, PT, R9, RZ, PT ;  /* 0x000000ff0900020b */ /* 0x000fe20003f4d000 */
[----:B------:R-:W0:Y:S02]  /*3670*/  MUFU.RCP R12, R23 ;  /* 0x00000017000c7308 */ /* 0x000e240000001000 */
[----:B------:R-:W-:Y:S01]  /*3680*/  FADD R2, R2, R11 ;  /* 0x0000000b02027221 */ /* 0x000fe20000000000 */
[----:B------:R-:W-:-:S03]  /*3690*/  FMUL R10, R10, 1.1920928955078125e-07 ;  /* 0x340000000a0a7820 */ /* 0x000fc60000400000 */
[----:B------:R-:W-:-:S04]  /*36a0*/  FFMA R11, R2, -R13, 0.10546888411045074463 ;  /* 0x3dd80012020b7423 */ /* 0x000fc8000000080d */
[----:B------:R-:W-:-:S04]  /*36b0*/  FFMA R11, R2, R11, -0.13229703903198242188 ;  /* 0xbe0778e0020b7423 */ /* 0x000fc8000000000b */
[----:B------:R-:W-:Y:S01]  /*36c0*/  FFMA R11, R2, R11, 0.14491446316242218018 ;  /* 0x3e146475020b7423 */ /* 0x000fe2000000000b */
[----:B0-----:R-:W-:-:S03]  /*36d0*/  FFMA R13, -R23, R12, 1 ;  /* 0x3f800000170d7423 */ /* 0x001fc6000000010c */
[----:B------:R-:W-:-:S04]  /*36e0*/  FFMA R11, R2, R11, -0.16641564667224884033 ;  /* 0xbe2a68dd020b7423 */ /* 0x000fc8000000000b */
[----:B------:R-:W-:-:S04]  /*36f0*/  FFMA R11, R2, R11, 0.19988867640495300293 ;  /* 0x3e4caf9e020b7423 */ /* 0x000fc8000000000b */
[----:B------:R-:W-:-:S04]  /*3700*/  FFMA R11, R2, R11, -0.25000196695327758789 ;  /* 0xbe800042020b7423 */ /* 0x000fc8000000000b */
[----:B------:R-:W-:-:S04]  /*3710*/  FFMA R11, R2, R11, 0.33333510160446166992 ;  /* 0x3eaaaae6020b7423 */ /* 0x000fc8000000000b */
[----:B------:R-:W-:-:S04]  /*3720*/  FFMA R11, R2, R11, -0.5 ;  /* 0xbf000000020b7423 */ /* 0x000fc8000000000b */
[----:B------:R-:W-:-:S04]  /*3730*/  FMUL R11, R2, R11 ;  /* 0x0000000b020b7220 */ /* 0x000fc80000400000 */
[----:B------:R-:W-:Y:S01]  /*3740*/  FFMA R11, R2, R11, R2 ;  /* 0x0000000b020b7223 */ /* 0x000fe20000000002 */
[----:B------:R-:W-:Y:S01]  /*3750*/  FFMA R2, R12, R13, R12 ;  /* 0x0000000d0c027223 */ /* 0x000fe2000000000c */
[----:B------:R-:W-:Y:S01]  /*3760*/  MOV R12, UR4 ;  /* 0x00000004000c7c02 */ /* 0x000fe20008000f00 */
[----:B------:R-:W-:Y:S02]  /*3770*/  HFMA2 R13, -RZ, RZ, 1.75, 0 ;  /* 0x3f000000ff0d7431 */ /* 0x000fe400000001ff */
[----:B------:R-:W-:Y:S01]  /*3780*/  FFMA R10, R10, 0.69314718246459960938, R11 ;  /* 0x3f3172180a0a7823 */ /* 0x000fe2000000000b */
[----:B------:R-:W-:Y:S01]  /*3790*/  @P1 FFMA R10, R9, R14, +INF ;  /* 0x7f800000090a1423 */ /* 0x000fe2000000000e */
[----:B------:R-:W0:Y:S01]  /*37a0*/  FCHK P1, R12, R23 ;  /* 0x000000170c007302 */ /* 0x000e220000020000 */
[----:B------:R-:W-:-:S03]  /*37b0*/  FFMA R11, R2, 2, RZ ;  /* 0x40000000020b7823 */ /* 0x000fc600000000ff */
        /* <DEDUP_REMOVED lines=9> */
.L_x_79:
[----:B------:R-:W-:Y:S05]  /*3850*/  BSYNC.RECONVERGENT B4 ;  /* 0x0000000000047941 */ /* 0x000fea0003800200 */
.L_x_78:
        /* <DEDUP_REMOVED lines=15> */
.L_x_81:
[----:B------:R-:W-:Y:S05]  /*3950*/  BSYNC.RECONVERGENT B4 ;  /* 0x0000000000047941 */ /* 0x000fea0003800200 */
.L_x_80:
        /* <DEDUP_REMOVED lines=13> */
.L_x_83:
[----:B------:R-:W-:Y:S05]  /*3a30*/  BSYNC.RECONVERGENT B4 ;  /* 0x0000000000047941 */ /* 0x000fea0003800200 */
.L_x_82:
[----:B------:R-:W-:Y:S01]  /*3a40*/  MOV R2, R0 ;  /* 0x0000000000027202 */ /* 0x000fe20000000f00 */
[----:B------:R-:W-:-:S06]  /*3a50*/  UMOV UR4, URZ ;  /* 0x000000ff00047c82 */ /* 0x000fcc0008000000 */
.L_x_84:
        /* <DEDUP_REMOVED lines=18> */
.L_x_76:
[----:B------:R-:W-:Y:S01]  /*3b80*/  MOV R2, R0 ;  /* 0x0000000000027202 */ /* 0x000fe20000000f00 */
[----:B------:R-:W-:-:S06]  /*3b90*/  UMOV UR4, URZ ;  /* 0x000000ff00047c82 */ /* 0x000fcc0008000000 */
.L_x_86:
[----:B------:R-:W-:Y:S01]  /*3ba0*/  UIADD3 UR4, UPT, UPT, UR4, 0x8, URZ ;  /* 0x0000000804047890 */ /* 0x000fe2000fffe0ff */
[----:B------:R-:W-:Y:S03]  /*3bb0*/  STL.128 [R2+-0x10], RZ ;  /* 0xfffff0ff02007387 */ /* 0x000fe60000100c00 */
[----:B------:R-:W-:Y:S01]  /*3bc0*/  UISETP.NE.AND UP0, UPT, UR4, 0x40, UPT ;  /* 0x000000400400788c */ /* 0x000fe2000bf05270 */
[----:B------:R0:W-:Y:S02]  /*3bd0*/  STL.128 [R2], RZ ;  /* 0x000000ff02007387 */ /* 0x0001e40000100c00 */
[----:B0-----:R-:W-:-:S06]  /*3be0*/  IADD3 R2, PT, PT, R2, 0x20, RZ ;  /* 0x0000002002027810 */ /* 0x001fcc0007ffe0ff */
[----:B------:R-:W-:Y:S05]  /*3bf0*/  BRA.U UP0, `(.L_x_86) ;  /* 0xfffffffd00e87547 */ /* 0x000fea000b83ffff */
.L_x_85:
[----:B------:R-:W-:Y:S05]  /*3c00*/  BSYNC.RECONVERGENT B3 ;  /* 0x0000000000037941 */ /* 0x000fea0003800200 */
.L_x_75:
[----:B------:R-:W-:Y:S01]  /*3c10*/  IADD3 R2, PT, PT, R1, 0x410, RZ ;  /* 0x0000041001027810 */ /* 0x000fe20007ffe0ff */
[----:B------:R-:W-:Y:S01]  /*3c20*/  HFMA2 R5, -RZ, RZ, 0, 0 ;  /* 0x00000000ff057431 */ /* 0x000fe200000001ff */
[----:B------:R-:W-:Y:S02]  /*3c30*/  UMOV UR4, URZ ;  /* 0x000000ff00047c82 */ /* 0x000fe40008000000 */
[----:B------:R-:W-:-:S07]  /*3c40*/  MOV R4, R2 ;  /* 0x0000000200047202 */ /* 0x000fce0000000f00 */
.L_x_87:
        /* <DEDUP_REMOVED lines=17> */
.L_x_88:
        /* <DEDUP_REMOVED lines=20> */
[----:B-1----:R-:W-:Y:S02]  /*3ea0*/  MOV R8, R5 ;  /* 0x0000000500087202 */ /* 0x002fe40000000f00 */
[----:B------:R-:W-:-:S07]  /*3eb0*/  MOV R14, 0x3ed0 ;  /* 0x00003ed0000e7802 */ /* 0x000fce0000000f00 */
[----:B------:R-:W-:Y:S05]  /*3ec0*/  CALL.REL.NOINC `($__internal_0_$__cuda_sm20_sqrt_rn_f32_slowpath) ;  /* 0x0000000400bc7944 */ /* 0x000fea0003c00000 */
[----:B------:R-:W-:Y:S01]  /*3ed0*/  MOV R4, R17 ;  /* 0x0000001100047202 */ /* 0x000fe20000000f00 */
[----:B------:R-:W-:Y:S06]  /*3ee0*/  BRA `(.L_x_91) ;  /* 0x0000000000107947 */ /* 0x000fec0003800000 */
.L_x_90:
[----:B-1----:R-:W-:Y:S01]  /*3ef0*/  FMUL.FTZ R4, R5, R8 ;  /* 0x0000000805047220 */ /* 0x002fe20000410000 */
[----:B------:R-:W-:-:S03]  /*3f00*/  FMUL.FTZ R8, R8, 0.5 ;  /* 0x3f00000008087820 */ /* 0x000fc60000410000 */
[----:B------:R-:W-:-:S04]  /*3f10*/  FFMA R5, -R4, R4, R5 ;  /* 0x0000000404057223 */ /* 0x000fc80000000105 */
[----:B------:R-:W-:-:S07]  /*3f20*/  FFMA R4, R5, R8, R4 ;  /* 0x0000000805047223 */ /* 0x000fce0000000004 */
.L_x_91:
[----:B------:R-:W-:Y:S05]  /*3f30*/  BSYNC.RECONVERGENT B1 ;  /* 0x0000000000017941 */ /* 0x000fea0003800200 */
.L_x_89:
        /* <DEDUP_REMOVED lines=8> */
[----:B------:R-:W-:Y:S01]  /*3fc0*/  MOV R5, R17 ;  /* 0x0000001100057202 */ /* 0x000fe20000000f00 */
[----:B------:R-:W-:Y:S06]  /*3fd0*/  BRA `(.L_x_94) ;  /* 0x0000000000107947 */ /* 0x000fec0003800000 */
.L_x_93:
[----:B-1----:R-:W-:Y:S01]  /*3fe0*/  FMUL.FTZ R5, R8, R7 ;  /* 0x0000000708057220 */ /* 0x002fe20000410000 */
[----:B------:R-:W-:-:S03]  /*3ff0*/  FMUL.FTZ R7, R7, 0.5 ;  /* 0x3f00000007077820 */ /* 0x000fc60000410000 */
[----:B------:R-:W-:-:S04]  /*4000*/  FFMA R8, -R5, R5, R8 ;  /* 0x0000000505087223 */ /* 0x000fc80000000108 */
[----:B------:R-:W-:-:S07]  /*4010*/  FFMA R5, R8, R7, R5 ;  /* 0x0000000708057223 */ /* 0x000fce0000000005 */
.L_x_94:
[----:B------:R-:W-:Y:S05]  /*4020*/  BSYNC.RECONVERGENT B1 ;  /* 0x0000000000017941 */ /* 0x000fea0003800200 */
.L_x_92:
[----:B------:R-:W-:-:S04]  /*4030*/  FMNMX R7, R5, R4, PT ;  /* 0x0000000405077209 */ /* 0x000fc80003800000 */
[----:B------:R-:W-:-:S13]  /*4040*/  FSETP.GEU.AND P0, PT, R7, 1.0000000116860974231e-07, PT ;  /* 0x33d6bf950700780b */ /* 0x000fda0003f0e000 */
[----:B------:R-:W-:Y:S05]  /*4050*/  @!P0 BRA `(.L_x_7) ;  /* 0x0000000400248947 */ /* 0x000fea0003800000 */
[----:B------:R-:W-:Y:S01]  /*4060*/  HFMA2 R24, -RZ, RZ, 0, 0 ;  /* 0x00000000ff187431 */ /* 0x000fe200000001ff */
[----:B------:R-:W-:-:S06]  /*4070*/  UMOV UR4, URZ ;  /* 0x000000ff00047c82 */ /* 0x000fcc0008000000 */
.L_x_95:
        /* <DEDUP_REMOVED lines=18> */
[----:B------:R-:W-:Y:S03]  /*41a0*/  BSSY.RECONVERGENT B3, `(.L_x_96) ;  /* 0x000000b000037945 */ /* 0x000fe60003800200 */
[----:B------:R-:W0:Y:S08]  /*41b0*/  MUFU.RCP R0, R23 ;  /* 0x0000001700007308 */ /* 0x000e300000001000 */
[----:B------:R-:W1:Y:S01]  /*41c0*/  FCHK P0, R24, R23 ;  /* 0x0000001718007302 */ /* 0x000e620000000000 */
[----:B0-----:R-:W-:-:S04]  /*41d0*/  FFMA R5, -R23, R0, 1 ;  /* 0x3f80000017057423 */ /* 0x001fc80000000100 */
[----:B------:R-:W-:-:S04]  /*41e0*/  FFMA R5, R0, R5, R0 ;  /* 0x0000000500057223 */ /* 0x000fc80000000000 */
[----:B------:R-:W-:-:S04]  /*41f0*/  FFMA R0, R24, R5, RZ ;  /* 0x0000000518007223 */ /* 0x000fc800000000ff */
[----:B------:R-:W-:-:S04]  /*4200*/  FFMA R2, -R23, R0, R24 ;  /* 0x0000000017027223 */ /* 0x000fc80000000118 */
[----:B------:R-:W-:Y:S01]  /*4210*/  FFMA R19, R5, R2, R0 ;  /* 0x0000000205137223 */ /* 0x000fe20000000000 */
[----:B-1----:R-:W-:Y:S06]  /*4220*/  @!P0 BRA `(.L_x_97) ;  /* 0x0000000000088947 */ /* 0x002fec0003800000 */
[----:B------:R-:W-:-:S07]  /*4230*/  MOV R22, 0x4250 ;  /* 0x0000425000167802 */ /* 0x000fce0000000f00 */
[----:B------:R-:W-:Y:S05]  /*4240*/  CALL.REL.NOINC `($__internal_1_$__cuda_sm3x_div_rn_noftz_f32_slowpath) ;  /* 0x0000000400387944 */ /* 0x000fea0003c00000 */
.L_x_97:
[----:B------:R-:W-:Y:S05]  /*4250*/  BSYNC.RECONVERGENT B3 ;  /* 0x0000000000037941 */ /* 0x000fea0003800200 */
.L_x_96:
[----:B------:R-:W-:Y:S01]  /*4260*/  HFMA2 R4, -RZ, RZ, 1.75, 0 ;  /* 0x3f000000ff047431 */ /* 0x000fe200000001ff */
[----:B------:R-:W-:Y:S01]  /*4270*/  FMNMX R19, R19, 1, PT ;  /* 0x3f80000013137809 */ /* 0x000fe20003800000 */
[----:B------:R-:W-:-:S03]  /*4280*/  HFMA2 R7, -RZ, RZ, 1.9599609375, 20144 ;  /* 0x3fd774ebff077431 */ /* 0x000fc600000001ff */
[----:B------:R-:W-:-:S04]  /*4290*/  FMNMX R19, R19, -1, !PT ;  /* 0xbf80000013137809 */ /* 0x000fc80007800000 */
[C---:B------:R-:W-:Y:S01]  /*42a0*/  FSETP.NEU.AND P1, PT, |R19|.reuse, 1, PT ;  /* 0x3f8000001300780b */ /* 0x040fe20003f2d200 */
[C---:B------:R-:W-:Y:S01]  /*42b0*/  FFMA R0, |R19|.reuse, -R4, 0.5 ;  /* 0x3f00000013007423 */ /* 0x040fe20000000a04 */
[----:B------:R-:W-:-:S03]  /*42c0*/  FSETP.GT.AND P0, PT, |R19|, 0.56000000238418579102, PT ;  /* 0x3f0f5c291300780b */ /* 0x000fc60003f04200 */
[----:B------:R-:W0:Y:S02]  /*42d0*/  MUFU.RSQ R5, R0 ;  /* 0x0000000000057308 */ /* 0x000e240000001400 */
[----:B0-----:R-:W-:Y:S01]  /*42e0*/  FMUL R2, R0, R5 ;  /* 0x0000000500027220 */ /* 0x001fe20000400000 */
[----:B------:R-:W-:-:S04]  /*42f0*/  FMUL R5, R5, -0.5 ;  /* 0xbf00000005057820 */ /* 0x000fc80000400000 */
[----:B------:R-:W-:-:S04]  /*4300*/  FFMA R5, R2, R5, 0.5 ;  /* 0x3f00000002057423 */ /* 0x000fc80000000005 */
[----:B------:R-:W-:-:S05]  /*4310*/  FFMA R5, R2, R5, R2 ;  /* 0x0000000502057223 */ /* 0x000fca0000000002 */
[----:B------:R-:W-:Y:S02]  /*4320*/  FSEL R2, R5, RZ, P1 ;  /* 0x000000ff05027208 */ /* 0x000fe40000800000 */
[----:B------:R-:W-:Y:S02]  /*4330*/  MOV R5, 0x3d10ecef ;  /* 0x3d10ecef00057802 */ /* 0x000fe40000000f00 */
[----:B------:R-:W-:Y:S02]  /*4340*/  FSEL R2, R2, |R19|, P0 ;  /* 0x4000001302027208 */ /* 0x000fe40000000000 */
[----:B------:R-:W-:Y:S02]  /*4350*/  FSETP.GT.AND P1, PT, R19, 0.56000000238418579102, PT ;  /* 0x3f0f5c291300780b */ /* 0x000fe40003f24000 */
[----:B------:R-:W-:-:S05]  /*4360*/  LOP3.LUT R2, R2, 0x80000000, R19, 0xb8, !PT ;  /* 0x8000000002027812 */ /* 0x000fca00078eb813 */
[----:B------:R-:W-:-:S04]  /*4370*/  FMUL R0, R2, R2 ;  /* 0x0000000202007220 */ /* 0x000fc80000400000 */
[----:B------:R-:W-:-:S04]  /*4380*/  FFMA R5, R0, R5, 0.016980519518256187439 ;  /* 0x3c8b1abb00057423 */ /* 0x000fc80000000005 */
[----:B------:R-:W-:-:S04]  /*4390*/  FFMA R5, R0, R5, 0.030762933194637298584 ;  /* 0x3cfc028c00057423 */ /* 0x000fc80000000005 */
[----:B------:R-:W-:-:S04]  /*43a0*/  FFMA R5, R0, R5, 0.044709417968988418579 ;  /* 0x3d37213900057423 */ /* 0x000fc80000000005 */
[----:B------:R-:W-:-:S04]  /*43b0*/  FFMA R5, R0, R5, 0.074989043176174163818 ;  /* 0x3d9993db00057423 */ /* 0x000fc80000000005 */
[----:B------:R-:W-:-:S04]  /*43c0*/  FFMA R5, R0, R5, 0.16666707396507263184 ;  /* 0x3e2aaac600057423 */ /* 0x000fc80000000005 */
[----:B------:R-:W-:-:S04]  /*43d0*/  FMUL R5, R0, R5 ;  /* 0x0000000500057220 */ /* 0x000fc80000400000 */
[----:B------:R-:W-:-:S05]  /*43e0*/  FFMA R5, R2, R5, R2 ;  /* 0x0000000502057223 */ /* 0x000fca0000000002 */
[----:B------:R-:W-:-:S05]  /*43f0*/  FSEL R0, R5, -R5, P0 ;  /* 0x8000000505007208 */ /* 0x000fca0000000000 */
[----:B------:R-:W-:-:S04]  /*4400*/  @!P1 FFMA R5, R7, 0.93318945169448852539, R0 ;  /* 0x3f6ee58107059823 */ /* 0x000fc80000000000 */
[----:B------:R-:W-:-:S05]  /*4410*/  @P0 FADD R5, R5, R5 ;  /* 0x0000000505050221 */ /* 0x000fca0000000000 */
[----:B------:R-:W-:-:S13]  /*4420*/  FSETP.GTU.AND P0, PT, R5, R6, PT ;  /* 0x000000060500720b */ /* 0x000fda0003f0c000 */
[----:B------:R-:W-:Y:S05]  /*4430*/  @!P0 BRA `(.L_x_7) ;  /* 0x00000000002c8947 */ /* 0x000fea0003800000 */
[----:B------:R-:W-:Y:S01]  /*4440*/  FADD R5, -R6, R5 ;  /* 0x0000000506057221 */ /* 0x000fe20000000100 */
[----:B------:R-:W-:-:S03]  /*4450*/  MOV R3, 0x437c0000 ;  /* 0x437c000000037802 */ /* 0x000fc60000000f00 */
[----:B------:R-:W-:-:S04]  /*4460*/  FMUL R5, R5, -2 ;  /* 0xc000000005057820 */ /* 0x000fc80000400000 */
[----:B------:R-:W-:-:S04]  /*4470*/  FFMA.SAT R0, R5, 0.0057249800302088260651, R4 ;  /* 0x3bbb989d05007823 */ /* 0x000fc80000002004 */
[----:B------:R-:W-:-:S04]  /*4480*/  FFMA.RM R0, R0, R3, 12582913 ;  /* 0x4b40000100007423 */ /* 0x000fc80000004003 */
[C---:B------:R-:W-:Y:S01]  /*4490*/  FADD R2, R0.reuse, -12583039 ;  /* 0xcb40007f00027421 */ /* 0x040fe20000000000 */
[----:B------:R-:W-:-:S03]  /*44a0*/  SHF.L.U32 R0, R0, 0x17, RZ ;  /* 0x0000001700007819 */ /* 0x000fc600000006ff */
[----:B------:R-:W-:-:S04]  /*44b0*/  FFMA R2, R5, 1.4426950216293334961, -R2 ;  /* 0x3fb8aa3b05027823 */ /* 0x000fc80000000802 */
[----:B------:R-:W-:-:S04]  /*44c0*/  FFMA R2, R5, 1.925963033500011079e-08, R2 ;  /* 0x32a5706005027823 */ /* 0x000fc80000000002 */
[----:B------:R-:W0:Y:S02]  /*44d0*/  MUFU.EX2 R3, R2 ;  /* 0x0000000200037308 */ /* 0x000e240000000800 */
[----:B0-----:R-:W-:-:S07]  /*44e0*/  FMUL R3, R0, R3 ;  /* 0x0000000300037220 */ /* 0x001fce0000400000 */
.L_x_7:
[----:B------:R-:W-:Y:S05]  /*44f0*/  BSYNC.RECONVERGENT B0 ;  /* 0x0000000000007941 */ /* 0x000fea0003800200 */
.L_x_6:
[----:B------:R-:W0:Y:S01]  /*4500*/  S2R R0, SR_CTAID.Y ;  /* 0x0000000000007919 */ /* 0x000e220000002600 */
[----:B------:R-:W1:Y:S01]  /*4510*/  LDC.64 R4, c[0x0][0x390] ;  /* 0x0000e400ff047b82 */ /* 0x000e620000000a00 */
[----:B------:R-:W2:Y:S01]  /*4520*/  LDCU UR4, c[0x0][0x39c] ;  /* 0x00007380ff0477ac */ /* 0x000ea20008000800 */
[----:B------:R-:W0:Y:S01]  /*4530*/  S2R R7, SR_TID.Y ;  /* 0x0000000000077919 */ /* 0x000e220000002200 */
[----:B------:R-:W3:Y:S01]  /*4540*/  S2R R2, SR_CTAID.X ;  /* 0x0000000000027919 */ /* 0x000ee20000002500 */
[----:B------:R-:W3:Y:S01]  /*4550*/  S2R R9, SR_TID.X ;  /* 0x0000000000097919 */ /* 0x000ee20000002100 */
[----:B0-----:R-:W-:Y:S02]  /*4560*/  LEA R7, R0, R7, 0x3 ;  /* 0x0000000700077211 */ /* 0x001fe400078e18ff */
[----:B---3--:R-:W-:-:S05]  /*4570*/  LEA R2, R2, R9, 0x5 ;  /* 0x0000000902027211 */ /* 0x008fca00078e28ff */
[----:B--2---:R-:W-:-:S04]  /*4580*/  IMAD R7, R7, UR4, R2 ;  /* 0x0000000407077c24 */ /* 0x004fc8000f8e0202 */
[----:B-1----:R-:W-:-:S05]  /*4590*/  IMAD.WIDE.U32 R4, R7, 0x4, R4 ;  /* 0x0000000407047825 */ /* 0x002fca00078e0004 */
[----:B------:R-:W-:Y:S01]  /*45a0*/  STG.E desc[UR6][R4.64], R3 ;  /* 0x0000000304007986 */ /* 0x000fe2000c101906 */
[----:B------:R-:W-:Y:S05]  /*45b0*/  EXIT ;  /* 0x000000000000794d */ /* 0x000fea0003800000 */
        .weak           $__internal_0_$__cuda_sm20_sqrt_rn_f32_slowpath
        .type           $__internal_0_$__cuda_sm20_sqrt_rn_f32_slowpath,@function
        .size           $__internal_0_$__cuda_sm20_sqrt_rn_f32_slowpath,($__internal_1_$__cuda_sm3x_div_rn_noftz_f32_slowpath - $__internal_0_$__cuda_sm20_sqrt_rn_f32_slowpath)
$__internal_0_$__cuda_sm20_sqrt_rn_f32_slowpath:
[----:B------:R-:W-:-:S13]  /*45c0*/  LOP3.LUT P0, RZ, R8, 0x7fffffff, RZ, 0xc0, !PT ;  /* 0x7fffffff08ff7812 */ /* 0x000fda000780c0ff */
[----:B------:R-:W-:Y:S01]  /*45d0*/  @!P0 MOV R9, R8 ;  /* 0x0000000800098202 */ /* 0x000fe20000000f00 */
[----:B------:R-:W-:Y:S06]  /*45e0*/  @!P0 BRA `(.L_x_98) ;  /* 0x0000000000408947 */ /* 0x000fec0003800000 */
[----:B------:R-:W-:-:S13]  /*45f0*/  FSETP.GEU.FTZ.AND P0, PT, R8, RZ, PT ;  /* 0x000000ff0800720b */ /* 0x000fda0003f1e000 */
[----:B------:R-:W-:Y:S01]  /*4600*/  @!P0 MOV R9, 0x7fffffff ;  /* 0x7fffffff00098802 */ /* 0x000fe20000000f00 */
[----:B------:R-:W-:Y:S06]  /*4610*/  @!P0 BRA `(.L_x_98) ;  /* 0x0000000000348947 */ /* 0x000fec0003800000 */
[----:B------:R-:W-:-:S13]  /*4620*/  FSETP.GTU.FTZ.AND P0, PT, |R8|, +INF , PT ;  /* 0x7f8000000800780b */ /* 0x000fda0003f1c200 */
[----:B------:R-:W-:Y:S01]  /*4630*/  @P0 FADD.FTZ R9, R8, 1 ;  /* 0x3f80000008090421 */ /* 0x000fe20000010000 */
[----:B------:R-:W-:Y:S06]  /*4640*/  @P0 BRA `(.L_x_98) ;  /* 0x0000000000280947 */ /* 0x000fec0003800000 */
[----:B------:R-:W-:-:S13]  /*4650*/  FSETP.NEU.FTZ.AND P0, PT, |R8|, +INF , PT ;  /* 0x7f8000000800780b */ /* 0x000fda0003f1d200 */
[----:B------:R-:W-:-:S04]  /*4660*/  @P0 FFMA R10, R8, 1.84467440737095516160e+19, RZ ;  /* 0x5f800000080a0823 */ /* 0x000fc800000000ff */
[----:B------:R-:W0:Y:S02]  /*4670*/  @P0 MUFU.RSQ R9, R10 ;  /* 0x0000000a00090308 */ /* 0x000e240000001400 */
[----:B0-----:R-:W-:Y:S01]  /*4680*/  @P0 FMUL.FTZ R11, R10, R9 ;  /* 0x000000090a0b0220 */ /* 0x001fe20000410000 */
[----:B------:R-:W-:Y:S01]  /*4690*/  @P0 FMUL.FTZ R13, R9, 0.5 ;  /* 0x3f000000090d0820 */ /* 0x000fe20000410000 */
[----:B------:R-:W-:Y:S02]  /*46a0*/  @!P0 MOV R9, R8 ;  /* 0x0000000800098202 */ /* 0x000fe40000000f00 */
[----:B------:R-:W-:-:S04]  /*46b0*/  @P0 FADD.FTZ R12, -R11, -RZ ;  /* 0x800000ff0b0c0221 */ /* 0x000fc80000010100 */
[----:B------:R-:W-:-:S04]  /*46c0*/  @P0 FFMA R12, R11, R12, R10 ;  /* 0x0000000c0b0c0223 */ /* 0x000fc8000000000a */
[----:B------:R-:W-:-:S04]  /*46d0*/  @P0 FFMA R12, R12, R13, R11 ;  /* 0x0000000d0c0c0223 */ /* 0x000fc8000000000b */
[----:B------:R-:W-:-:S07]  /*46e0*/  @P0 FMUL.FTZ R9, R12, 2.3283064365386962891e-10 ;  /* 0x2f8000000c090820 */ /* 0x000fce0000410000 */
.L_x_98:
[----:B------:R-:W-:Y:S01]  /*46f0*/  MOV R17, R9 ;  /* 0x0000000900117202 */ /* 0x000fe20000000f00 */
[----:B------:R-:W-:Y:S01]  /*4700*/  HFMA2 R9, -RZ, RZ, 0, 0 ;  /* 0x00000000ff097431 */ /* 0x000fe200000001ff */
[----:B------:R-:W-:-:S04]  /*4710*/  MOV R8, R14 ;  /* 0x0000000e00087202 */ /* 0x000fc80000000f00 */
[----:B------:R-:W-:Y:S05]  /*4720*/  RET.REL.NODEC R8 `(_Z17cone_check_kernelPKfS0_Pfiif) ;  /* 0xffffffb808347950 */ /* 0x000fea0003c3ffff */
        .weak           $__internal_1_$__cuda_sm3x_div_rn_noftz_f32_slowpath
        .type           $__internal_1_$__cuda_sm3x_div_rn_noftz_f32_slowpath,@function
        .size           $__internal_1_$__cuda_sm3x_div_rn_noftz_f32_slowpath,(.L_x_112 - $__internal_1_$__cuda_sm3x_div_rn_noftz_f32_slowpath)
$__internal_1_$__cuda_sm3x_div_rn_noftz_f32_slowpath:
[----:B------:R-:W-:Y:S01]  /*4730*/  SHF.R.U32.HI R19, RZ, 0x17, R23 ;  /* 0x00000017ff137819 */ /* 0x000fe20000011617 */
[----:B------:R-:W-:Y:S01]  /*4740*/  BSSY.RECONVERGENT B1, `(.L_x_99) ;  /* 0x0000063000017945 */ /* 0x000fe20003800200 */
[----:B------:R-:W-:Y:S02]  /*4750*/  SHF.R.U32.HI R21, RZ, 0x17, R24 ;  /* 0x00000017ff157819 */ /* 0x000fe40000011618 */
[----:B------:R-:W-:Y:S02]  /*4760*/  LOP3.LUT R19, R19, 0xff, RZ, 0xc0, !PT ;  /* 0x000000ff13137812 */ /* 0x000fe400078ec0ff */
[----:B------:R-:W-:Y:S02]  /*4770*/  LOP3.LUT R21, R21, 0xff, RZ, 0xc0, !PT ;  /* 0x000000ff15157812 */ /* 0x000fe400078ec0ff */
[----:B------:R-:W-:Y:S02]  /*4780*/  IADD3 R12, PT, PT, R19, -0x1, RZ ;  /* 0xffffffff130c7810 */ /* 0x000fe40007ffe0ff */
[----:B------:R-:W-:-:S02]  /*4790*/  IADD3 R20, PT, PT, R21, -0x1, RZ ;  /* 0xffffffff15147810 */ /* 0x000fc40007ffe0ff */
[----:B------:R-:W-:-:S04]  /*47a0*/  ISETP.GT.U32.AND P0, PT, R12, 0xfd, PT ;  /* 0x000000fd0c00780c */ /* 0x000fc80003f04070 */
[----:B------:R-:W-:-:S13]  /*47b0*/  ISETP.GT.U32.OR P0, PT, R20, 0xfd, P0 ;  /* 0x000000fd1400780c */ /* 0x000fda0000704470 */
[----:B------:R-:W-:Y:S01]  /*47c0*/  @!P0 MOV R25, RZ ;  /* 0x000000ff00198202 */ /* 0x000fe20000000f00 */
[----:B------:R-:W-:Y:S06]  /*47d0*/  @!P0 BRA `(.L_x_100) ;  /* 0x00000000005c8947 */ /* 0x000fec0003800000 */
[----:B------:R-:W-:Y:S02]  /*47e0*/  FSETP.GTU.FTZ.AND P0, PT, |R24|, +INF , PT ;  /* 0x7f8000001800780b */ /* 0x000fe40003f1c200 */
[----:B------:R-:W-:-:S04]  /*47f0*/  FSETP.GTU.FTZ.AND P1, PT, |R23|, +INF , PT ;  /* 0x7f8000001700780b */ /* 0x000fc80003f3c200 */
[----:B------:R-:W-:-:S13]  /*4800*/  PLOP3.LUT P0, PT, P0, P1, PT, 0xf8, 0x8f ;  /* 0x00000000008f781c */ /* 0x000fda0000703f70 */
[----:B------:R-:W-:Y:S05]  /*4810*/  @P0 BRA `(.L_x_101) ;  /* 0x0000000400500947 */ /* 0x000fea0003800000 */
[----:B------:R-:W-:-:S13]  /*4820*/  LOP3.LUT P0, RZ, R23, 0x7fffffff, R24, 0xc8, !PT ;  /* 0x7fffffff17ff7812 */ /* 0x000fda000780c818 */
[----:B------:R-:W-:Y:S05]  /*4830*/  @!P0 BRA `(.L_x_102) ;  /* 0x0000000400408947 */ /* 0x000fea0003800000 */
[C---:B------:R-:W-:Y:S02]  /*4840*/  FSETP.NEU.FTZ.AND P2, PT, |R24|.reuse, +INF , PT ;  /* 0x7f8000001800780b */ /* 0x040fe40003f5d200 */
[----:B------:R-:W-:Y:S02]  /*4850*/  FSETP.NEU.FTZ.AND P1, PT, |R23|, +INF , PT ;  /* 0x7f8000001700780b */ /* 0x000fe40003f3d200 */
[----:B------:R-:W-:-:S11]  /*4860*/  FSETP.NEU.FTZ.AND P0, PT, |R24|, +INF , PT ;  /* 0x7f8000001800780b */ /* 0x000fd60003f1d200 */
[----:B------:R-:W-:Y:S05]  /*4870*/  @!P1 BRA !P2, `(.L_x_102) ;  /* 0x0000000400309947 */ /* 0x000fea0005000000 */
[----:B------:R-:W-:-:S04]  /*4880*/  LOP3.LUT P2, RZ, R24, 0x7fffffff, RZ, 0xc0, !PT ;  /* 0x7fffffff18ff7812 */ /* 0x000fc8000784c0ff */
[----:B------:R-:W-:-:S13]  /*4890*/  PLOP3.LUT P1, PT, P1, P2, PT, 0x2f, 0xf2 ;  /* 0x0000000000f2781c */ /* 0x000fda0000f24577 */
[----:B------:R-:W-:Y:S05]  /*48a0*/  @P1 BRA `(.L_x_103) ;  /* 0x00000004001c1947 */ /* 0x000fea0003800000 */
[----:B------:R-:W-:-:S04]  /*48b0*/  LOP3.LUT P1, RZ, R23, 0x7fffffff, RZ, 0xc0, !PT ;  /* 0x7fffffff17ff7812 */ /* 0x000fc8000782c0ff */
[----:B------:R-:W-:-:S13]  /*48c0*/  PLOP3.LUT P0, PT, P0, P1, PT, 0x2f, 0xf2 ;  /* 0x0000000000f2781c */ /* 0x000fda0000702577 */
[----:B------:R-:W-:Y:S05]  /*48d0*/  @P0 BRA `(.L_x_104) ;  /* 0x0000000400040947 */ /* 0x000fea0003800000 */
[----:B------:R-:W-:Y:S02]  /*48e0*/  ISETP.GE.AND P0, PT, R20, RZ, PT ;  /* 0x000000ff1400720c */ /* 0x000fe40003f06270 */
[----:B------:R-:W-:-:S11]  /*48f0*/  ISETP.GE.AND P1, PT, R12, RZ, PT ;  /* 0x000000ff0c00720c */ /* 0x000fd60003f26270 */
[----:B------:R-:W-:Y:S01]  /*4900*/  @P0 MOV R25, RZ ;  /* 0x000000ff00190202 */ /* 0x000fe20000000f00 */
[----:B------:R-:W-:Y:S01]  /*4910*/  @!P0 FFMA R24, R24, 1.84467440737095516160e+19, RZ ;  /* 0x5f80000018188823 */ /* 0x000fe200000000ff */
[----:B------:R-:W-:Y:S01]  /*4920*/  @!P0 MOV R25, 0xffffffc0 ;  /* 0xffffffc000198802 */ /* 0x000fe20000000f00 */
[----:B------:R-:W-:-:S03]  /*4930*/  @!P1 FFMA R23, R23, 1.84467440737095516160e+19, RZ ;  /* 0x5f80000017179823 */ /* 0x000fc600000000ff */
[----:B------:R-:W-:-:S07]  /*4940*/  @!P1 IADD3 R25, PT, PT, R25, 0x40, RZ ;  /* 0x0000004019199810 */ /* 0x000fce0007ffe0ff */
.L_x_100:
[----:B------:R-:W-:Y:S01]  /*4950*/  LEA R12, R19, 0xc0800000, 0x17 ;  /* 0xc0800000130c7811 */ /* 0x000fe200078eb8ff */
[----:B------:R-:W-:Y:S01]  /*4960*/  BSSY.RECONVERGENT B2, `(.L_x_105) ;  /* 0x0000036000027945 */ /* 0x000fe20003800200 */
[----:B------:R-:W-:Y:S02]  /*4970*/  IADD3 R20, PT, PT, R21, -0x7f, RZ ;  /* 0xffffff8115147810 */ /* 0x000fe40007ffe0ff */
[----:B------:R-:W-:-:S03]  /*4980*/  IADD3 R33, PT, PT, -R12, R23, RZ ;  /* 0x000000170c217210 */ /* 0x000fc60007ffe1ff */
[C---:B------:R-:W-:Y:S01]  /*4990*/  IMAD R23, R20.reuse, -0x800000, R24 ;  /* 0xff80000014177824 */ /* 0x040fe200078e0218 */
[----:B------:R-:W0:Y:S01]  /*49a0*/  MUFU.RCP R12, R33 ;  /* 0x00000021000c7308 */ /* 0x000e220000001000 */
[----:B------:R-:W-:Y:S01]  /*49b0*/  FADD.FTZ R21, -R33, -RZ ;  /* 0x800000ff21157221 */ /* 0x000fe20000010100 */
[----:B------:R-:W-:-:S04]  /*49c0*/  IADD3 R24, PT, PT, R20, 0x7f, -R19 ;  /* 0x0000007f14187810 */ /* 0x000fc80007ffe813 */
[----:B------:R-:W-:Y:S01]  /*49d0*/  IADD3 R24, PT, PT, R24, R25, RZ ;  /* 0x0000001918187210 */ /* 0x000fe20007ffe0ff */
[----:B0-----:R-:W-:-:S04]  /*49e0*/  FFMA R19, R12, R21, 1 ;  /* 0x3f8000000c137423 */ /* 0x001fc80000000015 */
[----:B------:R-:W-:-:S04]  /*49f0*/  FFMA R12, R12, R19, R12 ;  /* 0x000000130c0c7223 */ /* 0x000fc8000000000c */
[----:B------:R-:W-:-:S04]  /*4a00*/  FFMA R20, R23, R12, RZ ;  /* 0x0000000c17147223 */ /* 0x000fc800000000ff */
[----:B------:R-:W-:-:S04]  /*4a10*/  FFMA R19, R21, R20, R23 ;  /* 0x0000001415137223 */ /* 0x000fc80000000017 */
[----:B------:R-:W-:-:S04]  /*4a20*/  FFMA R20, R12, R19, R20 ;  /* 0x000000130c147223 */ /* 0x000fc80000000014 */
[----:B------:R-:W-:-:S04]  /*4a30*/  FFMA R21, R21, R20, R23 ;  /* 0x0000001415157223 */ /* 0x000fc80000000017 */
[----:B------:R-:W-:-:S05]  /*4a40*/  FFMA R25, R12, R21, R20 ;  /* 0x000000150c197223 */ /* 0x000fca0000000014 */
[----:B------:R-:W-:-:S04]  /*4a50*/  SHF.R.U32.HI R19, RZ, 0x17, R25 ;  /* 0x00000017ff137819 */ /* 0x000fc80000011619 */
[----:B------:R-:W-:-:S04]  /*4a60*/  LOP3.LUT R19, R19, 0xff, RZ, 0xc0, !PT ;  /* 0x000000ff13137812 */ /* 0x000fc800078ec0ff */
[----:B------:R-:W-:-:S04]  /*4a70*/  IADD3 R19, PT, PT, R19, R24, RZ ;  /* 0x0000001813137210 */ /* 0x000fc80007ffe0ff */
[----:B------:R-:W-:-:S04]  /*4a80*/  IADD3 R23, PT, PT, R19, -0x1, RZ ;  /* 0xffffffff13177810 */ /* 0x000fc80007ffe0ff */
[----:B------:R-:W-:-:S13]  /*4a90*/  ISETP.GE.U32.AND P0, PT, R23, 0xfe, PT ;  /* 0x000000fe1700780c */ /* 0x000fda0003f06070 */
[----:B------:R-:W-:Y:S05]  /*4aa0*/  @!P0 BRA `(.L_x_106) ;  /* 0x0000000000808947 */ /* 0x000fea0003800000 */
[----:B------:R-:W-:-:S13]  /*4ab0*/  ISETP.GT.AND P0, PT, R19, 0xfe, PT ;  /* 0x000000fe1300780c */ /* 0x000fda0003f04270 */
[----:B------:R-:W-:Y:S05]  /*4ac0*/  @P0 BRA `(.L_x_107) ;  /* 0x00000000006c0947 */ /* 0x000fea0003800000 */
[----:B------:R-:W-:-:S13]  /*4ad0*/  ISETP.GE.AND P0, PT, R19, 0x1, PT ;  /* 0x000000011300780c */ /* 0x000fda0003f06270 */
[----:B------:R-:W-:Y:S05]  /*4ae0*/  @P0 BRA `(.L_x_108) ;  /* 0x0000000000740947 */ /* 0x000fea0003800000 */
[----:B------:R-:W-:Y:S02]  /*4af0*/  ISETP.GE.AND P0, PT, R19, -0x18, PT ;  /* 0xffffffe81300780c */ /* 0x000fe40003f06270 */
[----:B------:R-:W-:-:S11]  /*4b00*/  LOP3.LUT R25, R25, 0x80000000, RZ, 0xc0, !PT ;  /* 0x8000000019197812 */ /* 0x000fd600078ec0ff */
[----:B------:R-:W-:Y:S05]  /*4b10*/  @!P0 BRA `(.L_x_108) ;  /* 0x0000000000688947 */ /* 0x000fea0003800000 */
[CCC-:B------:R-:W-:Y:S01]  /*4b20*/  FFMA.RP R24, R12.reuse, R21.reuse, R20.reuse ;  /* 0x000000150c187223 */ /* 0x1c0fe20000008014 */
[CCC-:B------:R-:W-:Y:S01]  /*4b30*/  FFMA.RM R23, R12.reuse, R21.reuse, R20.reuse ;  /* 0x000000150c177223 */ /* 0x1c0fe20000004014 */
[----:B------:R-:W-:Y:S01]  /*4b40*/  FFMA.RZ R12, R12, R21, R20 ;  /* 0x000000150c0c7223 */ /* 0x000fe2000000c014 */
[C---:B------:R-:W-:Y:S02]  /*4b50*/  IADD3 R20, PT, PT, R19.reuse, 0x20, RZ ;  /* 0x0000002013147810 */ /* 0x040fe40007ffe0ff */
[C---:B------:R-:W-:Y:S02]  /*4b60*/  ISETP.NE.AND P2, PT, R19.reuse, RZ, PT ;  /* 0x000000ff1300720c */ /* 0x040fe40003f45270 */
[----:B------:R-:W-:Y:S02]  /*4b70*/  LOP3.LUT R12, R12, 0x7fffff, RZ, 0xc0, !PT ;  /* 0x007fffff0c0c7812 */ /* 0x000fe400078ec0ff */
[----:B------:R-:W-:Y:S02]  /*4b80*/  ISETP.NE.AND P1, PT, R19, RZ, PT ;  /* 0x000000ff1300720c */ /* 0x000fe40003f25270 */
[----:B------:R-:W-:-:S02]  /*4b90*/  LOP3.LUT R21, R12, 0x800000, RZ, 0xfc, !PT ;  /* 0x008000000c157812 */ /* 0x000fc400078efcff */
[----:B------:R-:W-:Y:S02]  /*4ba0*/  IADD3 R19, PT, PT, -R19, RZ, RZ ;  /* 0x000000ff13137210 */ /* 0x000fe40007ffe1ff */
[----:B------:R-:W-:Y:S02]  /*4bb0*/  SHF.L.U32 R20, R21, R20, RZ ;  /* 0x0000001415147219 */ /* 0x000fe400000006ff */
[----:B------:R-:W-:Y:S02]  /*4bc0*/  FSETP.NEU.FTZ.AND P0, PT, R24, R23, PT ;  /* 0x000000171800720b */ /* 0x000fe40003f1d000 */
[----:B------:R-:W-:Y:S02]  /*4bd0*/  SEL R12, R19, RZ, P2 ;  /* 0x000000ff130c7207 */ /* 0x000fe40001000000 */
[----:B------:R-:W-:Y:S02]  /*4be0*/  ISETP.NE.AND P1, PT, R20, RZ, P1 ;  /* 0x000000ff1400720c */ /* 0x000fe40000f25270 */
[----:B------:R-:W-:-:S02]  /*4bf0*/  SHF.R.U32.HI R21, RZ, R12, R21 ;  /* 0x0000000cff157219 */ /* 0x000fc40000011615 */
[----:B------:R-:W-:Y:S02]  /*4c00*/  PLOP3.LUT P0, PT, P0, P1, PT, 0xf8, 0x8f ;  /* 0x00000000008f781c */ /* 0x000fe40000703f70 */
[----:B------:R-:W-:Y:S02]  /*4c10*/  SHF.R.U32.HI R19, RZ, 0x1, R21 ;  /* 0x00000001ff137819 */ /* 0x000fe40000011615 */
[----:B------:R-:W-:-:S04]  /*4c20*/  SEL R12, RZ, 0x1, !P0 ;  /* 0x00000001ff0c7807 */ /* 0x000fc80004000000 */
[----:B------:R-:W-:-:S04]  /*4c30*/  LOP3.LUT R12, R12, 0x1, R19, 0xf8, !PT ;  /* 0x000000010c0c7812 */ /* 0x000fc800078ef813 */
[----:B------:R-:W-:-:S04]  /*4c40*/  LOP3.LUT R12, R12, R21, RZ, 0xc0, !PT ;  /* 0x000000150c0c7212 */ /* 0x000fc800078ec0ff */
[----:B------:R-:W-:-:S04]  /*4c50*/  IADD3 R12, PT, PT, R19, R12, RZ ;  /* 0x0000000c130c7210 */ /* 0x000fc80007ffe0ff */
[----:B------:R-:W-:Y:S01]  /*4c60*/  LOP3.LUT R25, R12, R25, RZ, 0xfc, !PT ;  /* 0x000000190c197212 */ /* 0x000fe200078efcff */
[----:B------:R-:W-:Y:S06]  /*4c70*/  BRA `(.L_x_108) ;  /* 0x0000000000107947 */ /* 0x000fec0003800000 */
.L_x_107:
[----:B------:R-:W-:-:S04]  /*4c80*/  LOP3.LUT R25, R25, 0x80000000, RZ, 0xc0, !PT ;  /* 0x8000000019197812 */ /* 0x000fc800078ec0ff */
[----:B------:R-:W-:Y:S01]  /*4c90*/  LOP3.LUT R25, R25, 0x7f800000, RZ, 0xfc, !PT ;  /* 0x7f80000019197812 */ /* 0x000fe200078efcff */
[----:B------:R-:W-:Y:S06]  /*4ca0*/  BRA `(.L_x_108) ;  /* 0x0000000000047947 */ /* 0x000fec0003800000 */
.L_x_106:
[----:B------:R-:W-:-:S07]  /*4cb0*/  LEA R25, R24, R25, 0x17 ;  /* 0x0000001918197211 */ /* 0x000fce00078eb8ff */
.L_x_108:
[----:B------:R-:W-:Y:S05]  /*4cc0*/  BSYNC.RECONVERGENT B2 ;  /* 0x0000000000027941 */ /* 0x000fea0003800200 */
.L_x_105:
[----:B------:R-:W-:Y:S01]  /*4cd0*/  MOV R19, R25 ;  /* 0x0000001900137202 */ /* 0x000fe20000000f00 */
[----:B------:R-:W-:Y:S06]  /*4ce0*/  BRA `(.L_x_109) ;  /* 0x0000000000207947 */ /* 0x000fec0003800000 */
.L_x_104:
[----:B------:R-:W-:-:S04]  /*4cf0*/  LOP3.LUT R23, R23, 0x80000000, R24, 0x48, !PT ;  /* 0x8000000017177812 */ /* 0x000fc800078e4818 */
[----:B------:R-:W-:Y:S01]  /*4d00*/  LOP3.LUT R19, R23, 0x7f800000, RZ, 0xfc, !PT ;  /* 0x7f80000017137812 */ /* 0x000fe200078efcff */
[----:B------:R-:W-:Y:S06]  /*4d10*/  BRA `(.L_x_109) ;  /* 0x0000000000147947 */ /* 0x000fec0003800000 */
.L_x_103:
[----:B------:R-:W-:Y:S01]  /*4d20*/  LOP3.LUT R19, R23, 0x80000000, R24, 0x48, !PT ;  /* 0x8000000017137812 */ /* 0x000fe200078e4818 */
[----:B------:R-:W-:Y:S06]  /*4d30*/  BRA `(.L_x_109) ;  /* 0x00000000000c7947 */ /* 0x000fec0003800000 */
.L_x_102:
[----:B------:R-:W0:Y:S01]  /*4d40*/  MUFU.RSQ R19, -QNAN ;  /* 0xffc0000000137908 */ /* 0x000e220000001400 */
[----:B------:R-:W-:Y:S05]  /*4d50*/  BRA `(.L_x_109) ;  /* 0x0000000000047947 */ /* 0x000fea0003800000 */
.L_x_101:
[----:B------:R-:W-:-:S07]  /*4d60*/  FADD.FTZ R19, R24, R23 ;  /* 0x0000001718137221 */ /* 0x000fce0000010000 */
.L_x_109:
[----:B------:R-:W-:Y:S05]  /*4d70*/  BSYNC.RECONVERGENT B1 ;  /* 0x0000000000017941 */ /* 0x000fea0003800200 */
.L_x_99:
[----:B------:R-:W-:-:S04]  /*4d80*/  HFMA2 R23, -RZ, RZ, 0, 0 ;  /* 0x00000000ff177431 */ /* 0x000fc800000001ff */
[----:B0-----:R-:W-:Y:S05]  /*4d90*/  RET.REL.NODEC R22 `(_Z17cone_check_kernelPKfS0_Pfiif) ;  /* 0xffffffb016987950 */ /* 0x001fea0003c3ffff */
.L_x_110:
[----:B------:R-:W-:-:S00]  /*4da0*/  BRA `(.L_x_110) ;  /* 0xfffffffc00fc7947 */ /* 0x000fc0000383ffff */
[----:B------:R-:W-:-:S00]  /*4db0*/  NOP ;  /* 0x0000000000007918 */ /* 0x000fc00000000000 */
        /* <DEDUP_REMOVED lines=12> */
.L_x_112:


//--------------------- .nv.shared._Z17cone_check_kernelPKfS0_Pfiif --------------------------
	.section	.nv.shared._Z17cone_check_kernelPKfS0_Pfiif,"aw",@nobits
	.sectionflags	@""
	.align	4
.nv.shared._Z17cone_check_kernelPKfS0_Pfiif:
	.zero		3104


//--------------------- .nv.shared.reserved.0     --------------------------
	.section	.nv.shared.reserved.0,"aw",@nobits
	.weak		__nv_reservedSMEM_offset_0_alias
	.size		__nv_reservedSMEM_offset_0_alias, 0, 64
	.other		__nv_reservedSMEM_offset_0_alias,@"STO_CUDA_RESERVED_SHARED STV_DEFAULT"
__nv_reservedSMEM_offset_0_alias:
	.zero		0
	.zero		64


//--------------------- .nv.constant0._Z17cone_check_kernelPKfS0_Pfiif --------------------------
	.section	.nv.constant0._Z17cone_check_kernelPKfS0_Pfiif,"a",@progbits
	.sectionflags	@""
	.align	4
.nv.constant0._Z17cone_check_kernelPKfS0_Pfiif:
	.zero		932


//--------------------- SYMBOLS --------------------------

	.type		.nv.reservedSmem.offset0,@object
	.size		.nv.reservedSmem.offset0,0x4
	.type		.nv.reservedSmem.cap,@object
	.size		.nv.reservedSmem.cap,0x4
